	.target	sm_90a

	.elftype	@"ET_EXEC"


//--------------------- .note.nv.tkinfo           --------------------------
	.section	.note.nv.tkinfo,"",@"SHT_NOTE"
	.sectionflags	@"SHF_NOTE_NV_TKINFO"
	.tkinfo
        /*0018*/ 	.word	0x00000002
        /*0030*/ 	.string	""
        /*0030*/ 	.string	"ptxas"
        /*0030*/ 	.string	"Cuda compilation tools, release 13.0, V13.0.88"
        /*0030*/ 	.string	"Build cuda_13.0.r13.0/compiler.36424714_0"
        /*0030*/ 	.string	"-arch sm_90a -m 64 "



//--------------------- .note.nv.cuinfo           --------------------------
	.section	.note.nv.cuinfo,"",@"SHT_NOTE"
	.sectionflags	@"SHF_NOTE_NV_CUINFO"
        /*0018*/ 	.short	0x0002
        /*001a*/ 	.short	0x005a
        /*001c*/ 	.short	0x0082
	.zero		2


//--------------------- .nv.info                  --------------------------
	.section	.nv.info,"",@"SHT_CUDA_INFO"
	.align	4


	//----- nvinfo : EIATTR_REGCOUNT
	.align		4
        /*0000*/ 	.byte	0x04, 0x2f
        /*0002*/ 	.short	(.L_15 - .L_14)
	.align		4
.L_14:
        /*0004*/ 	.word	index@(_ZN7cutlass13device_kernelINS_4gemm6kernel13GemmUniversalIN4cute5tupleIJiiiiEEENS1_10collective13CollectiveMmaINS1_34MainloopSm90TmaGmmaWarpSpecializedILi3ENS5_IJNS4_1CILi2EEENSA_ILi1EEESC_EEENS1_35KernelTmaWarpSpecializedCooperativeEEENS5_IJNSA_ILi128EEESG_SG_EEEaNS5_IJlSC_lEEEaSI_NS4_8TiledMMAINS4_8MMA_AtomIJNS4_4SM904GMMA27MMA_64x128x32_S32S8S8_SS_TNEEEENS4_6LayoutISD_NS5_IJSC_NSA_ILi0EEESQ_EEEEENS5_IJNS4_10UnderscoreEST_ST_EEEEENS4_13SM90_TMA_LOADENS4_14ComposedLayoutINS4_7SwizzleILi3ELi4ELi3EEENS4_18smem_ptr_flag_bitsILi8EEENSP_INS5_IJNSA_ILi8EEESG_EEENS5_IJSG_SC_EEEEEEEvNS4_8identityENS4_23SM90_TMA_LOAD_MULTICASTES16_vS17_EENS_8epilogue10collective6detail29Sm90TmaWarpSpecializedAdapterINS1B_15DefaultEpilogueIaSI_SI_NS1A_6thread17LinearCombinationIaLi1EiiLNS1F_9ScaleType4KindE0ELNS_15FloatRoundStyleE2EaEENS1_15EpilogueDefaultEEEEEvvEEEEvNT_6ParamsE)
        /*0008*/ 	.word	0x000000a8


	//----- nvinfo : EIATTR_FRAME_SIZE
	.align		4
.L_15:
        /*000c*/ 	.byte	0x04, 0x11
        /*000e*/ 	.short	(.L_17 - .L_16)
	.align		4
.L_16:
        /*0010*/ 	.word	index@(_ZN7cutlass13device_kernelINS_4gemm6kernel13GemmUniversalIN4cute5tupleIJiiiiEEENS1_10collective13CollectiveMmaINS1_34MainloopSm90TmaGmmaWarpSpecializedILi3ENS5_IJNS4_1CILi2EEENSA_ILi1EEESC_EEENS1_35KernelTmaWarpSpecializedCooperativeEEENS5_IJNSA_ILi128EEESG_SG_EEEaNS5_IJlSC_lEEEaSI_NS4_8TiledMMAINS4_8MMA_AtomIJNS4_4SM904GMMA27MMA_64x128x32_S32S8S8_SS_TNEEEENS4_6LayoutISD_NS5_IJSC_NSA_ILi0EEESQ_EEEEENS5_IJNS4_10UnderscoreEST_ST_EEEEENS4_13SM90_TMA_LOADENS4_14ComposedLayoutINS4_7SwizzleILi3ELi4ELi3EEENS4_18smem_ptr_flag_bitsILi8EEENSP_INS5_IJNSA_ILi8EEESG_EEENS5_IJSG_SC_EEEEEEEvNS4_8identityENS4_23SM90_TMA_LOAD_MULTICASTES16_vS17_EENS_8epilogue10collective6detail29Sm90TmaWarpSpecializedAdapterINS1B_15DefaultEpilogueIaSI_SI_NS1A_6thread17LinearCombinationIaLi1EiiLNS1F_9ScaleType4KindE0ELNS_15FloatRoundStyleE2EaEENS1_15EpilogueDefaultEEEEEvvEEEEvNT_6ParamsE)
        /*0014*/ 	.word	0x00000000


	//----- nvinfo : EIATTR_MIN_STACK_SIZE
	.align		4
.L_17:
        /*0018*/ 	.byte	0x04, 0x12
        /*001a*/ 	.short	(.L_19 - .L_18)
	.align		4
.L_18:
        /*001c*/ 	.word	index@(_ZN7cutlass13device_kernelINS_4gemm6kernel13GemmUniversalIN4cute5tupleIJiiiiEEENS1_10collective13CollectiveMmaINS1_34MainloopSm90TmaGmmaWarpSpecializedILi3ENS5_IJNS4_1CILi2EEENSA_ILi1EEESC_EEENS1_35KernelTmaWarpSpecializedCooperativeEEENS5_IJNSA_ILi128EEESG_SG_EEEaNS5_IJlSC_lEEEaSI_NS4_8TiledMMAINS4_8MMA_AtomIJNS4_4SM904GMMA27MMA_64x128x32_S32S8S8_SS_TNEEEENS4_6LayoutISD_NS5_IJSC_NSA_ILi0EEESQ_EEEEENS5_IJNS4_10UnderscoreEST_ST_EEEEENS4_13SM90_TMA_LOADENS4_14ComposedLayoutINS4_7SwizzleILi3ELi4ELi3EEENS4_18smem_ptr_flag_bitsILi8EEENSP_INS5_IJNSA_ILi8EEESG_EEENS5_IJSG_SC_EEEEEEEvNS4_8identityENS4_23SM90_TMA_LOAD_MULTICASTES16_vS17_EENS_8epilogue10collective6detail29Sm90TmaWarpSpecializedAdapterINS1B_15DefaultEpilogueIaSI_SI_NS1A_6thread17LinearCombinationIaLi1EiiLNS1F_9ScaleType4KindE0ELNS_15FloatRoundStyleE2EaEENS1_15EpilogueDefaultEEEEEvvEEEEvNT_6ParamsE)
        /*0020*/ 	.word	0x00000000
.L_19:


//--------------------- .nv.compat                --------------------------
	.section	.nv.compat,"",@"SHT_CUDA_COMPAT_INFO"
	.align	4
        /*0000*/ 	.byte	0x02, 0x09, 0x01, 0x00, 0x02, 0x02, 0x04, 0x00, 0x02, 0x05, 0x05, 0x00, 0x03, 0x07, 0x01, 0x01
        /*0010*/ 	.byte	0x02, 0x03, 0x01, 0x00, 0x02, 0x06, 0x01, 0x00, 0x04, 0x0b, 0x08, 0x00, 0x00, 0x00, 0x00, 0x00
        /*0020*/ 	.byte	0x00, 0x00, 0x00, 0x00


//--------------------- .nv.info._ZN7cutlass13device_kernelINS_4gemm6kernel13GemmUniversalIN4cute5tupleIJiiiiEEENS1_10collective13CollectiveMmaINS1_34MainloopSm90TmaGmmaWarpSpecializedILi3ENS5_IJNS4_1CILi2EEENSA_ILi1EEESC_EEENS1_35KernelTmaWarpSpecializedCooperativeEEENS5_IJNSA_ILi128EEESG_SG_EEEaNS5_IJlSC_lEEEaSI_NS4_8TiledMMAINS4_8MMA_AtomIJNS4_4SM904GMMA27MMA_64x128x32_S32S8S8_SS_TNEEEENS4_6LayoutISD_NS5_IJSC_NSA_ILi0EEESQ_EEEEENS5_IJNS4_10UnderscoreEST_ST_EEEEENS4_13SM90_TMA_LOADENS4_14ComposedLayoutINS4_7SwizzleILi3ELi4ELi3EEENS4_18smem_ptr_flag_bitsILi8EEENSP_INS5_IJNSA_ILi8EEESG_EEENS5_IJSG_SC_EEEEEEEvNS4_8identityENS4_23SM90_TMA_LOAD_MULTICASTES16_vS17_EENS_8epilogue10collective6detail29Sm90TmaWarpSpecializedAdapterINS1B_15DefaultEpilogueIaSI_SI_NS1A_6thread17LinearCombinationIaLi1EiiLNS1F_9ScaleType4KindE0ELNS_15FloatRoundStyleE2EaEENS1_15EpilogueDefaultEEEEEvvEEEEvNT_6ParamsE --------------------------
	.section	.nv.info._ZN7cutlass13device_kernelINS_4gemm6kernel13GemmUniversalIN4cute5tupleIJiiiiEEENS1_10collective13CollectiveMmaINS1_34MainloopSm90TmaGmmaWarpSpecializedILi3ENS5_IJNS4_1CILi2EEENSA_ILi1EEESC_EEENS1_35KernelTmaWarpSpecializedCooperativeEEENS5_IJNSA_ILi128EEESG_SG_EEEaNS5_IJlSC_lEEEaSI_NS4_8TiledMMAINS4_8MMA_AtomIJNS4_4SM904GMMA27MMA_64x128x32_S32S8S8_SS_TNEEEENS4_6LayoutISD_NS5_IJSC_NSA_ILi0EEESQ_EEEEENS5_IJNS4_10UnderscoreEST_ST_EEEEENS4_13SM90_TMA_LOADENS4_14ComposedLayoutINS4_7SwizzleILi3ELi4ELi3EEENS4_18smem_ptr_flag_bitsILi8EEENSP_INS5_IJNSA_ILi8EEESG_EEENS5_IJSG_SC_EEEEEEEvNS4_8identityENS4_23SM90_TMA_LOAD_MULTICASTES16_vS17_EENS_8epilogue10collective6detail29Sm90TmaWarpSpecializedAdapterINS1B_15DefaultEpilogueIaSI_SI_NS1A_6thread17LinearCombinationIaLi1EiiLNS1F_9ScaleType4KindE0ELNS_15FloatRoundStyleE2EaEENS1_15EpilogueDefaultEEEEEvvEEEEvNT_6ParamsE,"",@"SHT_CUDA_INFO"
	.sectionflags	@""
	.align	4


	//----- nvinfo : EIATTR_CUDA_API_VERSION
	.align		4
        /*0000*/ 	.byte	0x04, 0x37
        /*0002*/ 	.short	(.L_21 - .L_20)
.L_20:
        /*0004*/ 	.word	0x00000082


	//----- nvinfo : EIATTR_KPARAM_INFO
	.align		4
.L_21:
        /*0008*/ 	.byte	0x04, 0x17
        /*000a*/ 	.short	(.L_23 - .L_22)
.L_22:
        /*000c*/ 	.word	0x00000000
        /*0010*/ 	.short	0x0000
        /*0012*/ 	.short	0x0070
        /*0014*/ 	.byte	0x00, 0xf0, 0x01, 0x10


	//----- nvinfo : EIATTR_SPARSE_MMA_MASK
	.align		4
.L_23:
        /*0018*/ 	.byte	0x03, 0x50
        /*001a*/ 	.short	0x0000


	//----- nvinfo : EIATTR_MAXREG_COUNT
	.align		4
        /*001c*/ 	.byte	0x03, 0x1b
        /*001e*/ 	.short	0x00a8


	//----- nvinfo : EIATTR_NUM_BARRIERS
	.align		4
        /*0020*/ 	.byte	0x02, 0x4c
        /*0022*/ 	.byte	0x01
	.zero		1


	//----- nvinfo : EIATTR_EXTERNS
	.align		4
        /*0024*/ 	.byte	0x04, 0x0f
        /*0026*/ 	.short	(.L_25 - .L_24)


	//   ....[0]....
	.align		4
.L_24:
        /*0028*/ 	.word	index@(__assertfail)


	//----- nvinfo : EIATTR_MERCURY_ISA_VERSION
	.align		4
.L_25:
        /*002c*/ 	.byte	0x03, 0x5f
        /*002e*/ 	.short	0x0101


	//----- nvinfo : EIATTR_INT_WARP_WIDE_INSTR_OFFSETS
	.align		4
        /*0030*/ 	.byte	0x04, 0x31
        /*0032*/ 	.short	(.L_27 - .L_26)


	//   ....[0]....
.L_26:
        /*0034*/ 	.word	0x00000470


	//   ....[1]....
        /*0038*/ 	.word	0x000004a0


	//   ....[2]....
        /*003c*/ 	.word	0x00000660


	//   ....[3]....
        /*0040*/ 	.word	0x00001ec0


	//----- nvinfo : EIATTR_COOP_GROUP_MASK_REGIDS
	.align		4
.L_27:
        /*0044*/ 	.byte	0x04, 0x29
        /*0046*/ 	.short	(.L_29 - .L_28)


	//   ....[0]....
.L_28:
        /*0048*/ 	.word	0xffffffff


	//   ....[1]....
        /*004c*/ 	.word	0xffffffff


	//   ....[2]....
        /*0050*/ 	.word	0xffffffff


	//   ....[3]....
        /*0054*/ 	.word	0xffffffff


	//   ....[4]....
        /*0058*/ 	.word	0xffffffff


	//   ....[5]....
        /*005c*/ 	.word	0xffffffff


	//----- nvinfo : EIATTR_COOP_GROUP_INSTR_OFFSETS
	.align		4
.L_29:
        /*0060*/ 	.byte	0x04, 0x28
        /*0062*/ 	.short	(.L_31 - .L_30)


	//   ....[0]....
.L_30:
        /*0064*/ 	.word	0x00000060


	//   ....[1]....
        /*0068*/ 	.word	0x00000070


	//   ....[2]....
        /*006c*/ 	.word	0x00000130


	//   ....[3]....
        /*0070*/ 	.word	0x000002b0


	//   ....[4]....
        /*0074*/ 	.word	0x000007e0


	//   ....[5]....
        /*0078*/ 	.word	0x00001430


	//----- nvinfo : EIATTR_REG_RECONFIG
	.align		4
.L_31:
        /*007c*/ 	.byte	0x01, 0x54
	.zero		2


	//----- nvinfo : EIATTR_SYSCALL_OFFSETS
	.align		4
        /*0080*/ 	.byte	0x04, 0x46
        /*0082*/ 	.short	(.L_33 - .L_32)


	//   ....[0]....
.L_32:
        /*0084*/ 	.word	0x00001620


	//----- nvinfo : EIATTR_MBARRIER_INSTR_OFFSETS
	.align		4
.L_33:
        /*0088*/ 	.byte	0x04, 0x39
        /*008a*/ 	.short	(.L_35 - .L_34)


	//   ....[0]....
.L_34:
        /*008c*/ 	.word	0x00000230
        /*0090*/ 	.word	0x000000ff
        /*0094*/ 	.word	0x00000000
        /*0098*/ 	.short	0x0100
        /*009a*/ 	.byte	0x08
	.zero		1


	//   ....[1]....
        /*009c*/ 	.word	0x00000240
        /*00a0*/ 	.word	0x000000ff
        /*00a4*/ 	.word	0x00000018
        /*00a8*/ 	.short	0x0100
        /*00aa*/ 	.byte	0x08
	.zero		1


	//   ....[2]....
        /*00ac*/ 	.word	0x00000250
        /*00b0*/ 	.word	0x000000ff
        /*00b4*/ 	.word	0x00000008
        /*00b8*/ 	.short	0x0100
        /*00ba*/ 	.byte	0x08
	.zero		1


	//   ....[3]....
        /*00bc*/ 	.word	0x00000260
        /*00c0*/ 	.word	0x000000ff
        /*00c4*/ 	.word	0x00000020
        /*00c8*/ 	.short	0x0100
        /*00ca*/ 	.byte	0x08
	.zero		1


	//   ....[4]....
        /*00cc*/ 	.word	0x00000270
        /*00d0*/ 	.word	0x000000ff
        /*00d4*/ 	.word	0x00000010
        /*00d8*/ 	.short	0x0100
        /*00da*/ 	.byte	0x08
	.zero		1


	//   ....[5]....
        /*00dc*/ 	.word	0x00000280
        /*00e0*/ 	.word	0x000000ff
        /*00e4*/ 	.word	0x00000028
        /*00e8*/ 	.short	0x0100
        /*00ea*/ 	.byte	0x08
	.zero		1


	//   ....[6]....
        /*00ec*/ 	.word	0x000006f0
        /*00f0*/ 	.word	0x000000ff
        /*00f4*/ 	.word	0x00000040
        /*00f8*/ 	.short	0x0100
        /*00fa*/ 	.byte	0x06
	.zero		1


	//   ....[7]....
        /*00fc*/ 	.word	0x00000780
        /*0100*/ 	.word	0x000000ff
        /*0104*/ 	.word	0x00000048
        /*0108*/ 	.short	0x0100
        /*010a*/ 	.byte	0x06
	.zero		1


	//   ....[8]....
        /*010c*/ 	.word	0x000016f0
        /*0110*/ 	.word	0x00000003
        /*0114*/ 	.word	0x00000000
        /*0118*/ 	.short	0x010a
        /*011a*/ 	.byte	0x3f
	.zero		1


	//   ....[9]....
        /*011c*/ 	.word	0x00001750
        /*0120*/ 	.word	0x00000003
        /*0124*/ 	.word	0x00000000
        /*0128*/ 	.short	0x010a
        /*012a*/ 	.byte	0x3f
	.zero		1


	//   ....[10]....
        /*012c*/ 	.word	0x00001ad0
        /*0130*/ 	.word	0x00000005
        /*0134*/ 	.word	0x00000000
        /*0138*/ 	.short	0x010a
        /*013a*/ 	.byte	0x3f
	.zero		1


	//   ....[11]....
        /*013c*/ 	.word	0x00001b10
        /*0140*/ 	.word	0x00000005
        /*0144*/ 	.word	0x00000000
        /*0148*/ 	.short	0x010a
        /*014a*/ 	.byte	0x3f
	.zero		1


	//   ....[12]....
        /*014c*/ 	.word	0x00001d70
        /*0150*/ 	.word	0x00000004
        /*0154*/ 	.word	0x00000000
        /*0158*/ 	.short	0x0101
        /*015a*/ 	.byte	0x3f
	.zero		1


	//   ....[13]....
        /*015c*/ 	.word	0x00001f60
        /*0160*/ 	.word	0x00000000
        /*0164*/ 	.word	0x00000000
        /*0168*/ 	.short	0x0101
        /*016a*/ 	.byte	0x3f
	.zero		1


	//   ....[14]....
        /*016c*/ 	.word	0x00006280
        /*0170*/ 	.word	0x00000017
        /*0174*/ 	.word	0x00000018
        /*0178*/ 	.short	0x010a
        /*017a*/ 	.byte	0x3f
	.zero		1


	//   ....[15]....
        /*017c*/ 	.word	0x00006600
        /*0180*/ 	.word	0x00000006
        /*0184*/ 	.word	0x00000048
        /*0188*/ 	.short	0x0101
        /*018a*/ 	.byte	0x3f
	.zero		1


	//   ....[16]....
        /*018c*/ 	.word	0x00006d50
        /*0190*/ 	.word	0x00000007
        /*0194*/ 	.word	0x00000000
        /*0198*/ 	.short	0x010a
        /*019a*/ 	.byte	0x3f
	.zero		1


	//   ....[17]....
        /*019c*/ 	.word	0x00006dd0
        /*01a0*/ 	.word	0x00000004
        /*01a4*/ 	.word	0x00000000
        /*01a8*/ 	.short	0x010a
        /*01aa*/ 	.byte	0x3f
	.zero		1


	//   ....[18]....
        /*01ac*/ 	.word	0x00006e60
        /*01b0*/ 	.word	0x00000005
        /*01b4*/ 	.word	0x00000000
        /*01b8*/ 	.short	0x010a
        /*01ba*/ 	.byte	0x3f
	.zero		1


	//   ....[19]....
        /*01bc*/ 	.word	0x00006ec0
        /*01c0*/ 	.word	0x00000003
        /*01c4*/ 	.word	0x00000000
        /*01c8*/ 	.short	0x010a
        /*01ca*/ 	.byte	0x3f
	.zero		1


	//   ....[20]....
        /*01cc*/ 	.word	0x00006f10
        /*01d0*/ 	.word	0x00000005
        /*01d4*/ 	.word	0x00000000
        /*01d8*/ 	.short	0x010a
        /*01da*/ 	.byte	0x3f
	.zero		1


	//   ....[21]....
        /*01dc*/ 	.word	0x00006fe0
        /*01e0*/ 	.word	0x00000017
        /*01e4*/ 	.word	0x00000018
        /*01e8*/ 	.short	0x010a
        /*01ea*/ 	.byte	0x3f
	.zero		1


	//   ....[22]....
        /*01ec*/ 	.word	0x000070b0
        /*01f0*/ 	.word	0x00000007
        /*01f4*/ 	.word	0x00000000
        /*01f8*/ 	.short	0x010a
        /*01fa*/ 	.byte	0x3f
	.zero		1


	//   ....[23]....
        /*01fc*/ 	.word	0x00007100
        /*0200*/ 	.word	0x00000004
        /*0204*/ 	.word	0x00000000
        /*0208*/ 	.short	0x010a
        /*020a*/ 	.byte	0x3f
	.zero		1


	//----- nvinfo : EIATTR_NUM_MBARRIERS
	.align		4
.L_35:
        /*020c*/ 	.byte	0x03, 0x38
        /*020e*/ 	.short	0x0008


	//----- nvinfo : EIATTR_EXIT_INSTR_OFFSETS
	.align		4
        /*0210*/ 	.byte	0x04, 0x1c
        /*0212*/ 	.short	(.L_37 - .L_36)


	//   ....[0]....
.L_36:
        /*0214*/ 	.word	0x000009b0


	//   ....[1]....
        /*0218*/ 	.word	0x000011d0


	//   ....[2]....
        /*021c*/ 	.word	0x000059f0


	//   ....[3]....
        /*0220*/ 	.word	0x00005f50


	//   ....[4]....
        /*0224*/ 	.word	0x00006eb0


	//----- nvinfo : EIATTR_MAX_THREADS
	.align		4
.L_37:
        /*0228*/ 	.byte	0x04, 0x05
        /*022a*/ 	.short	(.L_39 - .L_38)
.L_38:
        /*022c*/ 	.word	0x00000180
        /*0230*/ 	.word	0x00000001
        /*0234*/ 	.word	0x00000001


	//----- nvinfo : EIATTR_CRS_STACK_SIZE
	.align		4
.L_39:
        /*0238*/ 	.byte	0x04, 0x1e
        /*023a*/ 	.short	(.L_41 - .L_40)
.L_40:
        /*023c*/ 	.word	0x00000000


	//----- nvinfo : EIATTR_CBANK_PARAM_SIZE
	.align		4
.L_41:
        /*0240*/ 	.byte	0x03, 0x19
        /*0242*/ 	.short	0x0470


	//----- nvinfo : EIATTR_PARAM_CBANK
	.align		4
        /*0244*/ 	.byte	0x04, 0x0a
        /*0246*/ 	.short	(.L_43 - .L_42)
	.align		4
.L_42:
        /*0248*/ 	.word	index@(.nv.constant0._ZN7cutlass13device_kernelINS_4gemm6kernel13GemmUniversalIN4cute5tupleIJiiiiEEENS1_10collective13CollectiveMmaINS1_34MainloopSm90TmaGmmaWarpSpecializedILi3ENS5_IJNS4_1CILi2EEENSA_ILi1EEESC_EEENS1_35KernelTmaWarpSpecializedCooperativeEEENS5_IJNSA_ILi128EEESG_SG_EEEaNS5_IJlSC_lEEEaSI_NS4_8TiledMMAINS4_8MMA_AtomIJNS4_4SM904GMMA27MMA_64x128x32_S32S8S8_SS_TNEEEENS4_6LayoutISD_NS5_IJSC_NSA_ILi0EEESQ_EEEEENS5_IJNS4_10UnderscoreEST_ST_EEEEENS4_13SM90_TMA_LOADENS4_14ComposedLayoutINS4_7SwizzleILi3ELi4ELi3EEENS4_18smem_ptr_flag_bitsILi8EEENSP_INS5_IJNSA_ILi8EEESG_EEENS5_IJSG_SC_EEEEEEEvNS4_8identityENS4_23SM90_TMA_LOAD_MULTICASTES16_vS17_EENS_8epilogue10collective6detail29Sm90TmaWarpSpecializedAdapterINS1B_15DefaultEpilogueIaSI_SI_NS1A_6thread17LinearCombinationIaLi1EiiLNS1F_9ScaleType4KindE0ELNS_15FloatRoundStyleE2EaEENS1_15EpilogueDefaultEEEEEvvEEEEvNT_6ParamsE)
        /*024c*/ 	.short	0x0210
        /*024e*/ 	.short	0x0470


	//----- nvinfo : EIATTR_SW_WAR
	.align		4
.L_43:
        /*0250*/ 	.byte	0x04, 0x36
        /*0252*/ 	.short	(.L_45 - .L_44)
.L_44:
        /*0254*/ 	.word	0x00000008
.L_45:


//--------------------- .nv.callgraph             --------------------------
	.section	.nv.callgraph,"",@"SHT_CUDA_CALLGRAPH"
	.align	4
	.sectionentsize	8
	.align		4
        /*0000*/ 	.word	0x00000000
	.align		4
        /*0004*/ 	.word	0xffffffff
	.align		4
        /*0008*/ 	.word	index@(_ZN7cutlass13device_kernelINS_4gemm6kernel13GemmUniversalIN4cute5tupleIJiiiiEEENS1_10collective13CollectiveMmaINS1_34MainloopSm90TmaGmmaWarpSpecializedILi3ENS5_IJNS4_1CILi2EEENSA_ILi1EEESC_EEENS1_35KernelTmaWarpSpecializedCooperativeEEENS5_IJNSA_ILi128EEESG_SG_EEEaNS5_IJlSC_lEEEaSI_NS4_8TiledMMAINS4_8MMA_AtomIJNS4_4SM904GMMA27MMA_64x128x32_S32S8S8_SS_TNEEEENS4_6LayoutISD_NS5_IJSC_NSA_ILi0EEESQ_EEEEENS5_IJNS4_10UnderscoreEST_ST_EEEEENS4_13SM90_TMA_LOADENS4_14ComposedLayoutINS4_7SwizzleILi3ELi4ELi3EEENS4_18smem_ptr_flag_bitsILi8EEENSP_INS5_IJNSA_ILi8EEESG_EEENS5_IJSG_SC_EEEEEEEvNS4_8identityENS4_23SM90_TMA_LOAD_MULTICASTES16_vS17_EENS_8epilogue10collective6detail29Sm90TmaWarpSpecializedAdapterINS1B_15DefaultEpilogueIaSI_SI_NS1A_6thread17LinearCombinationIaLi1EiiLNS1F_9ScaleType4KindE0ELNS_15FloatRoundStyleE2EaEENS1_15EpilogueDefaultEEEEEvvEEEEvNT_6ParamsE)
	.align		4
        /*000c*/ 	.word	index@(__assertfail)
	.align		4
        /*0010*/ 	.word	0x00000000
	.align		4
        /*0014*/ 	.word	0xfffffffe
	.align		4
        /*0018*/ 	.word	0x00000000
	.align		4
        /*001c*/ 	.word	0xfffffffd
	.align		4
        /*0020*/ 	.word	0x00000000
	.align		4
        /*0024*/ 	.word	0xfffffffc


//--------------------- .nv.constant4             --------------------------
	.section	.nv.constant4,"a",@progbits
	.align	8
	.align		8
.nv.constant4:
        /*0000*/ 	.dword	__assertfail
	.align		8
        /*0008*/ 	.dword	__unnamed_1
	.align		8
        /*0010*/ 	.dword	_ZN39_INTERNAL_e24bc409_4_k_cu_71b28555_50014cuda3std3__45__cpo5beginE
	.align		8
        /*0018*/ 	.dword	_ZN39_INTERNAL_e24bc409_4_k_cu_71b28555_50014cuda3std3__45__cpo3endE
	.align		8
        /*0020*/ 	.dword	_ZN39_INTERNAL_e24bc409_4_k_cu_71b28555_50014cuda3std3__45__cpo6cbeginE
	.align		8
        /*0028*/ 	.dword	_ZN39_INTERNAL_e24bc409_4_k_cu_71b28555_50014cuda3std3__45__cpo4cendE
	.align		8
        /*0030*/ 	.dword	_ZN39_INTERNAL_e24bc409_4_k_cu_71b28555_50014cuda3std3__441_GLOBAL__N__e24bc409_4_k_cu_71b28555_50016ignoreE
	.align		8
        /*0038*/ 	.dword	_ZN39_INTERNAL_e24bc409_4_k_cu_71b28555_50014cuda3std3__419piecewise_constructE
	.align		8
        /*0040*/ 	.dword	_ZN39_INTERNAL_e24bc409_4_k_cu_71b28555_50014cuda3std3__48in_placeE
	.align		8
        /*0048*/ 	.dword	_ZN39_INTERNAL_e24bc409_4_k_cu_71b28555_50014cuda3std6ranges3__45__cpo4swapE
	.align		8
        /*0050*/ 	.dword	_ZN39_INTERNAL_e24bc409_4_k_cu_71b28555_50014cuda3std6ranges3__45__cpo9iter_moveE
	.align		8
        /*0058*/ 	.dword	_ZN39_INTERNAL_e24bc409_4_k_cu_71b28555_50014cute7productE
	.align		8
        /*0060*/ 	.dword	_ZN39_INTERNAL_e24bc409_4_k_cu_71b28555_50014cute1_E
	.align		8
        /*0068*/ 	.dword	$str$22
	.align		8
        /*0070*/ 	.dword	$str$23


//--------------------- .text._ZN7cutlass13device_kernelINS_4gemm6kernel13GemmUniversalIN4cute5tupleIJiiiiEEENS1_10collective13CollectiveMmaINS1_34MainloopSm90TmaGmmaWarpSpecializedILi3ENS5_IJNS4_1CILi2EEENSA_ILi1EEESC_EEENS1_35KernelTmaWarpSpecializedCooperativeEEENS5_IJNSA_ILi128EEESG_SG_EEEaNS5_IJlSC_lEEEaSI_NS4_8TiledMMAINS4_8MMA_AtomIJNS4_4SM904GMMA27MMA_64x128x32_S32S8S8_SS_TNEEEENS4_6LayoutISD_NS5_IJSC_NSA_ILi0EEESQ_EEEEENS5_IJNS4_10UnderscoreEST_ST_EEEEENS4_13SM90_TMA_LOADENS4_14ComposedLayoutINS4_7SwizzleILi3ELi4ELi3EEENS4_18smem_ptr_flag_bitsILi8EEENSP_INS5_IJNSA_ILi8EEESG_EEENS5_IJSG_SC_EEEEEEEvNS4_8identityENS4_23SM90_TMA_LOAD_MULTICASTES16_vS17_EENS_8epilogue10collective6detail29Sm90TmaWarpSpecializedAdapterINS1B_15DefaultEpilogueIaSI_SI_NS1A_6thread17LinearCombinationIaLi1EiiLNS1F_9ScaleType4KindE0ELNS_15FloatRoundStyleE2EaEENS1_15EpilogueDefaultEEEEEvvEEEEvNT_6ParamsE --------------------------
	.section	.text._ZN7cutlass13device_kernelINS_4gemm6kernel13GemmUniversalIN4cute5tupleIJiiiiEEENS1_10collective13CollectiveMmaINS1_34MainloopSm90TmaGmmaWarpSpecializedILi3ENS5_IJNS4_1CILi2EEENSA_ILi1EEESC_EEENS1_35KernelTmaWarpSpecializedCooperativeEEENS5_IJNSA_ILi128EEESG_SG_EEEaNS5_IJlSC_lEEEaSI_NS4_8TiledMMAINS4_8MMA_AtomIJNS4_4SM904GMMA27MMA_64x128x32_S32S8S8_SS_TNEEEENS4_6LayoutISD_NS5_IJSC_NSA_ILi0EEESQ_EEEEENS5_IJNS4_10UnderscoreEST_ST_EEEEENS4_13SM90_TMA_LOADENS4_14ComposedLayoutINS4_7SwizzleILi3ELi4ELi3EEENS4_18smem_ptr_flag_bitsILi8EEENSP_INS5_IJNSA_ILi8EEESG_EEENS5_IJSG_SC_EEEEEEEvNS4_8identityENS4_23SM90_TMA_LOAD_MULTICASTES16_vS17_EENS_8epilogue10collective6detail29Sm90TmaWarpSpecializedAdapterINS1B_15DefaultEpilogueIaSI_SI_NS1A_6thread17LinearCombinationIaLi1EiiLNS1F_9ScaleType4KindE0ELNS_15FloatRoundStyleE2EaEENS1_15EpilogueDefaultEEEEEvvEEEEvNT_6ParamsE,"ax",@progbits
	.align	128
.text._ZN7cutlass13device_kernelINS_4gemm6kernel13GemmUniversalIN4cute5tupleIJiiiiEEENS1_10collective13CollectiveMmaINS1_34MainloopSm90TmaGmmaWarpSpecializedILi3ENS5_IJNS4_1CILi2EEENSA_ILi1EEESC_EEENS1_35KernelTmaWarpSpecializedCooperativeEEENS5_IJNSA_ILi128EEESG_SG_EEEaNS5_IJlSC_lEEEaSI_NS4_8TiledMMAINS4_8MMA_AtomIJNS4_4SM904GMMA27MMA_64x128x32_S32S8S8_SS_TNEEEENS4_6LayoutISD_NS5_IJSC_NSA_ILi0EEESQ_EEEEENS5_IJNS4_10UnderscoreEST_ST_EEEEENS4_13SM90_TMA_LOADENS4_14ComposedLayoutINS4_7SwizzleILi3ELi4ELi3EEENS4_18smem_ptr_flag_bitsILi8EEENSP_INS5_IJNSA_ILi8EEESG_EEENS5_IJSG_SC_EEEEEEEvNS4_8identityENS4_23SM90_TMA_LOAD_MULTICASTES16_vS17_EENS_8epilogue10collective6detail29Sm90TmaWarpSpecializedAdapterINS1B_15DefaultEpilogueIaSI_SI_NS1A_6thread17LinearCombinationIaLi1EiiLNS1F_9ScaleType4KindE0ELNS_15FloatRoundStyleE2EaEENS1_15EpilogueDefaultEEEEEvvEEEEvNT_6ParamsE:
        .type           _ZN7cutlass13device_kernelINS_4gemm6kernel13GemmUniversalIN4cute5tupleIJiiiiEEENS1_10collective13CollectiveMmaINS1_34MainloopSm90TmaGmmaWarpSpecializedILi3ENS5_IJNS4_1CILi2EEENSA_ILi1EEESC_EEENS1_35KernelTmaWarpSpecializedCooperativeEEENS5_IJNSA_ILi128EEESG_SG_EEEaNS5_IJlSC_lEEEaSI_NS4_8TiledMMAINS4_8MMA_AtomIJNS4_4SM904GMMA27MMA_64x128x32_S32S8S8_SS_TNEEEENS4_6LayoutISD_NS5_IJSC_NSA_ILi0EEESQ_EEEEENS5_IJNS4_10UnderscoreEST_ST_EEEEENS4_13SM90_TMA_LOADENS4_14ComposedLayoutINS4_7SwizzleILi3ELi4ELi3EEENS4_18smem_ptr_flag_bitsILi8EEENSP_INS5_IJNSA_ILi8EEESG_EEENS5_IJSG_SC_EEEEEEEvNS4_8identityENS4_23SM90_TMA_LOAD_MULTICASTES16_vS17_EENS_8epilogue10collective6detail29Sm90TmaWarpSpecializedAdapterINS1B_15DefaultEpilogueIaSI_SI_NS1A_6thread17LinearCombinationIaLi1EiiLNS1F_9ScaleType4KindE0ELNS_15FloatRoundStyleE2EaEENS1_15EpilogueDefaultEEEEEvvEEEEvNT_6ParamsE,@function
        .size           _ZN7cutlass13device_kernelINS_4gemm6kernel13GemmUniversalIN4cute5tupleIJiiiiEEENS1_10collective13CollectiveMmaINS1_34MainloopSm90TmaGmmaWarpSpecializedILi3ENS5_IJNS4_1CILi2EEENSA_ILi1EEESC_EEENS1_35KernelTmaWarpSpecializedCooperativeEEENS5_IJNSA_ILi128EEESG_SG_EEEaNS5_IJlSC_lEEEaSI_NS4_8TiledMMAINS4_8MMA_AtomIJNS4_4SM904GMMA27MMA_64x128x32_S32S8S8_SS_TNEEEENS4_6LayoutISD_NS5_IJSC_NSA_ILi0EEESQ_EEEEENS5_IJNS4_10UnderscoreEST_ST_EEEEENS4_13SM90_TMA_LOADENS4_14ComposedLayoutINS4_7SwizzleILi3ELi4ELi3EEENS4_18smem_ptr_flag_bitsILi8EEENSP_INS5_IJNSA_ILi8EEESG_EEENS5_IJSG_SC_EEEEEEEvNS4_8identityENS4_23SM90_TMA_LOAD_MULTICASTES16_vS17_EENS_8epilogue10collective6detail29Sm90TmaWarpSpecializedAdapterINS1B_15DefaultEpilogueIaSI_SI_NS1A_6thread17LinearCombinationIaLi1EiiLNS1F_9ScaleType4KindE0ELNS_15FloatRoundStyleE2EaEENS1_15EpilogueDefaultEEEEEvvEEEEvNT_6ParamsE,(.L_x_199 - _ZN7cutlass13device_kernelINS_4gemm6kernel13GemmUniversalIN4cute5tupleIJiiiiEEENS1_10collective13CollectiveMmaINS1_34MainloopSm90TmaGmmaWarpSpecializedILi3ENS5_IJNS4_1CILi2EEENSA_ILi1EEESC_EEENS1_35KernelTmaWarpSpecializedCooperativeEEENS5_IJNSA_ILi128EEESG_SG_EEEaNS5_IJlSC_lEEEaSI_NS4_8TiledMMAINS4_8MMA_AtomIJNS4_4SM904GMMA27MMA_64x128x32_S32S8S8_SS_TNEEEENS4_6LayoutISD_NS5_IJSC_NSA_ILi0EEESQ_EEEEENS5_IJNS4_10UnderscoreEST_ST_EEEEENS4_13SM90_TMA_LOADENS4_14ComposedLayoutINS4_7SwizzleILi3ELi4ELi3EEENS4_18smem_ptr_flag_bitsILi8EEENSP_INS5_IJNSA_ILi8EEESG_EEENS5_IJSG_SC_EEEEEEEvNS4_8identityENS4_23SM90_TMA_LOAD_MULTICASTES16_vS17_EENS_8epilogue10collective6detail29Sm90TmaWarpSpecializedAdapterINS1B_15DefaultEpilogueIaSI_SI_NS1A_6thread17LinearCombinationIaLi1EiiLNS1F_9ScaleType4KindE0ELNS_15FloatRoundStyleE2EaEENS1_15EpilogueDefaultEEEEEvvEEEEvNT_6ParamsE)
        .other          _ZN7cutlass13device_kernelINS_4gemm6kernel13GemmUniversalIN4cute5tupleIJiiiiEEENS1_10collective13CollectiveMmaINS1_34MainloopSm90TmaGmmaWarpSpecializedILi3ENS5_IJNS4_1CILi2EEENSA_ILi1EEESC_EEENS1_35KernelTmaWarpSpecializedCooperativeEEENS5_IJNSA_ILi128EEESG_SG_EEEaNS5_IJlSC_lEEEaSI_NS4_8TiledMMAINS4_8MMA_AtomIJNS4_4SM904GMMA27MMA_64x128x32_S32S8S8_SS_TNEEEENS4_6LayoutISD_NS5_IJSC_NSA_ILi0EEESQ_EEEEENS5_IJNS4_10UnderscoreEST_ST_EEEEENS4_13SM90_TMA_LOADENS4_14ComposedLayoutINS4_7SwizzleILi3ELi4ELi3EEENS4_18smem_ptr_flag_bitsILi8EEENSP_INS5_IJNSA_ILi8EEESG_EEENS5_IJSG_SC_EEEEEEEvNS4_8identityENS4_23SM90_TMA_LOAD_MULTICASTES16_vS17_EENS_8epilogue10collective6detail29Sm90TmaWarpSpecializedAdapterINS1B_15DefaultEpilogueIaSI_SI_NS1A_6thread17LinearCombinationIaLi1EiiLNS1F_9ScaleType4KindE0ELNS_15FloatRoundStyleE2EaEENS1_15EpilogueDefaultEEEEEvvEEEEvNT_6ParamsE,@"STO_CUDA_ENTRY STV_DEFAULT"
_ZN7cutlass13device_kernelINS_4gemm6kernel13GemmUniversalIN4cute5tupleIJiiiiEEENS1_10collective13CollectiveMmaINS1_34MainloopSm90TmaGmmaWarpSpecializedILi3ENS5_IJNS4_1CILi2EEENSA_ILi1EEESC_EEENS1_35KernelTmaWarpSpecializedCooperativeEEENS5_IJNSA_ILi128EEESG_SG_EEEaNS5_IJlSC_lEEEaSI_NS4_8TiledMMAINS4_8MMA_AtomIJNS4_4SM904GMMA27MMA_64x128x32_S32S8S8_SS_TNEEEENS4_6LayoutISD_NS5_IJSC_NSA_ILi0EEESQ_EEEEENS5_IJNS4_10UnderscoreEST_ST_EEEEENS4_13SM90_TMA_LOADENS4_14ComposedLayoutINS4_7SwizzleILi3ELi4ELi3EEENS4_18smem_ptr_flag_bitsILi8EEENSP_INS5_IJNSA_ILi8EEESG_EEENS5_IJSG_SC_EEEEEEEvNS4_8identityENS4_23SM90_TMA_LOAD_MULTICASTES16_vS17_EENS_8epilogue10collective6detail29Sm90TmaWarpSpecializedAdapterINS1B_15DefaultEpilogueIaSI_SI_NS1A_6thread17LinearCombinationIaLi1EiiLNS1F_9ScaleType4KindE0ELNS_15FloatRoundStyleE2EaEENS1_15EpilogueDefaultEEEEEvvEEEEvNT_6ParamsE:
[----:B------:R-:W0:Y:S01]  /*0000*/  LDC R1, c[0x0][0x28] ;  /* 0x00000a00ff017b82 */ /* 0x000e220000000800 */
[----:B------:R-:W1:Y:S01]  /*0010*/  S2R R94, SR_TID.X ;  /* 0x00000000005e7919 */ /* 0x000e620000002100 */
[----:B------:R-:W-:Y:S01]  /*0020*/  ELECT P0, URZ, PT ;  /* 0x00000000003f782f */ /* 0x000fe20003800000 */
[----:B------:R-:W-:Y:S01]  /*0030*/  BSSY B0, `(.L_x_0) ;  /* 0x000000f000007945 */ /* 0x000fe20003800000 */
[--C-:B-1----:R-:W-:Y:S02]  /*0040*/  SHF.R.U32.HI R0, RZ, 0x5, R94.reuse ;  /* 0x00000005ff007819 */ /* 0x102fe4000001165e */
[----:B------:R-:W-:-:S03]  /*0050*/  SHF.R.U32.HI R7, RZ, 0x7, R94 ;  /* 0x00000007ff077819 */ /* 0x000fc6000001165e */
[----:B------:R-:W1:Y:S04]  /*0060*/  SHFL.IDX PT, R3, R0, RZ, 0x1f ;  /* 0x00001fff00037589 */ /* 0x000e6800000e0000 */
[----:B------:R2:W3:Y:S01]  /*0070*/  SHFL.IDX PT, R2, R7, RZ, 0x1f ;  /* 0x00001fff07027589 */ /* 0x0004e200000e0000 */
[----:B-1----:R-:W-:-:S13]  /*0080*/  ISETP.NE.OR P0, PT, R3, RZ, !P0 ;  /* 0x000000ff0300720c */ /* 0x002fda0004705670 */
[----:B0-23--:R-:W-:Y:S05]  /*0090*/  @P0 BRA `(.L_x_1) ;  /* 0x0000000000200947 */ /* 0x00dfea0003800000 */
[----:B------:R-:W-:Y:S02]  /*00a0*/  ULDC.64 UR4, c[0x0][0x198] ;  /* 0x0000660000047ab9 */ /* 0x000fe40000000a00 */
[----:B------:R-:W-:Y:S02]  /*00b0*/  UIADD3 UR6, UP0, UR4, 0xf0, URZ ;  /* 0x000000f004067890 */ /* 0x000fe4000ff1e03f */
[----:B------:R-:W-:Y:S02]  /*00c0*/  UIADD3 UR4, UP1, UR4, 0x1f0, URZ ;  /* 0x000001f004047890 */ /* 0x000fe4000ff3e03f */
[----:B------:R-:W-:Y:S02]  /*00d0*/  UIADD3.X UR7, URZ, UR5, URZ, UP0, !UPT ;  /* 0x000000053f077290 */ /* 0x000fe400087fe43f */
[----:B------:R-:W-:-:S07]  /*00e0*/  UIADD3.X UR5, URZ, UR5, URZ, UP1, !UPT ;  /* 0x000000053f057290 */ /* 0x000fce0008ffe43f */
[----:B------:R0:W-:Y:S02]  /*00f0*/  UTMACCTL.PF [UR6] ;  /* 0x00000000060079b9 */ /* 0x0001e40008040000 */
[----:B------:R0:W-:Y:S02]  /*0100*/  UTMACCTL.PF [UR4] ;  /* 0x00000000040079b9 */ /* 0x0001e40008040000 */
[----:B0-----:R-:W-:Y:S01]  /*0110*/  NOP ;  /* 0x0000000000007918 */ /* 0x001fe20000000000 */
.L_x_1:
[----:B------:R-:W-:Y:S05]  /*0120*/  BSYNC B0 ;  /* 0x0000000000007941 */ /* 0x000fea0003800000 */
.L_x_0:
[----:B------:R-:W0:Y:S02]  /*0130*/  SHFL.IDX PT, R5, R0, RZ, 0x1f ;  /* 0x00001fff00057589 */ /* 0x000e2400000e0000 */
[----:B0-----:R-:W-:-:S13]  /*0140*/  ISETP.NE.AND P0, PT, R5, RZ, PT ;  /* 0x000000ff0500720c */ /* 0x001fda0003f05270 */
[----:B------:R-:W-:Y:S05]  /*0150*/  @P0 BRA `(.L_x_2) ;  /* 0x0000000000500947 */ /* 0x000fea0003800000 */
[----:B------:R-:W0:Y:S01]  /*0160*/  S2UR UR8, SR_CgaCtaId ;  /* 0x00000000000879c3 */ /* 0x000e220000008800 */
[----:B------:R-:W-:Y:S01]  /*0170*/  UMOV UR4, 0x400 ;  /* 0x0000040000047882 */ /* 0x000fe20000000000 */
[----:B------:R-:W-:Y:S01]  /*0180*/  UMOV UR5, 0x1 ;  /* 0x0000000100057882 */ /* 0x000fe20000000000 */
[----:B------:R-:W-:Y:S01]  /*0190*/  UMOV UR6, 0x4 ;  /* 0x0000000400067882 */ /* 0x000fe20000000000 */
[----:B------:R-:W-:Y:S01]  /*01a0*/  ELECT P0, URZ, PT ;  /* 0x00000000003f782f */ /* 0x000fe20003800000 */
[----:B------:R-:W-:-:S04]  /*01b0*/  UIADD3 UR6, -UR6, 0x100000, URZ ;  /* 0x0010000006067890 */ /* 0x000fc8000fffe13f */
[----:B------:R-:W-:Y:S02]  /*01c0*/  USHF.L.U32 UR7, UR6, 0xb, URZ ;  /* 0x0000000b06077899 */ /* 0x000fe4000800063f */
[----:B------:R-:W-:Y:S02]  /*01d0*/  USHF.L.U32 UR6, UR6, 0x1, URZ ;  /* 0x0000000106067899 */ /* 0x000fe4000800063f */
[----:B0-----:R-:W-:Y:S02]  /*01e0*/  ULEA UR8, UR8, UR4, 0x18 ;  /* 0x0000000408087291 */ /* 0x001fe4000f8ec03f */
[----:B------:R-:W-:-:S04]  /*01f0*/  UIADD3 UR4, -UR5, 0x100000, URZ ;  /* 0x0010000005047890 */ /* 0x000fc8000fffe13f */
[----:B------:R-:W-:Y:S02]  /*0200*/  USHF.L.U32 UR5, UR4, 0xb, URZ ;  /* 0x0000000b04057899 */ /* 0x000fe4000800063f */
[----:B------:R-:W-:Y:S01]  /*0210*/  USHF.L.U32 UR4, UR4, 0x1, URZ ;  /* 0x0000000104047899 */ /* 0x000fe2000800063f */
[----:B------:R-:W0:Y:S11]  /*0220*/  FENCE.VIEW.ASYNC.S ;  /* 0x00000000000073c6 */ /* 0x000e360000000000 */
[----:B0-----:R0:W1:Y:S01]  /*0230*/  SYNCS.EXCH.64 URZ, [UR8], UR4 ;  /* 0x00000004083f75b2 */ /* 0x0010620008000100 */
[----:B------:R0:W2:Y:S01]  /*0240*/  SYNCS.EXCH.64 URZ, [UR8+0x18], UR6 ;  /* 0x00001806083f75b2 */ /* 0x0000a20008000100 */
[----:B------:R0:W3:Y:S01]  /*0250*/  SYNCS.EXCH.64 URZ, [UR8+0x8], UR4 ;  /* 0x00000804083f75b2 */ /* 0x0000e20008000100 */
[----:B------:R0:W4:Y:S01]  /*0260*/  SYNCS.EXCH.64 URZ, [UR8+0x20], UR6 ;  /* 0x00002006083f75b2 */ /* 0x0001220008000100 */
[----:B------:R0:W0:Y:S01]  /*0270*/  SYNCS.EXCH.64 URZ, [UR8+0x10], UR4 ;  /* 0x00001004083f75b2 */ /* 0x0000220008000100 */
[----:B------:R0:W0:Y:S01]  /*0280*/  SYNCS.EXCH.64 URZ, [UR8+0x28], UR6 ;  /* 0x00002806083f75b2 */ /* 0x0000220008000100 */
[----:B------:R-:W-:Y:S01]  /*0290*/  NOP ;  /* 0x0000000000007918 */ /* 0x000fe20000000000 */
.L_x_2:
[----:B------:R-:W-:Y:S01]  /*02a0*/  SHF.R.S32.HI R9, RZ, 0x1f, R94 ;  /* 0x0000001fff097819 */ /* 0x000fe2000001145e */
[----:B------:R-:W5:Y:S01]  /*02b0*/  SHFL.IDX PT, R0, R0, RZ, 0x1f ;  /* 0x00001fff00007589 */ /* 0x000f6200000e0000 */
[----:B0-----:R-:W0:Y:S01]  /*02c0*/  S2UR UR8, SR_CTAID.X ;  /* 0x00000000000879c3 */ /* 0x001e220000002500 */
[----:B------:R-:W-:Y:S02]  /*02d0*/  ELECT P0, URZ, PT ;  /* 0x00000000003f782f */ /* 0x000fe40003800000 */
[----:B------:R-:W-:Y:S01]  /*02e0*/  LEA.HI R9, R9, R94, RZ, 0x7 ;  /* 0x0000005e09097211 */ /* 0x000fe200078f38ff */
[----:B------:R-:W1:Y:S01]  /*02f0*/  S2R R4, SR_CTAID.Y ;  /* 0x0000000000047919 */ /* 0x000e620000002600 */
[----:B------:R-:W-:Y:S01]  /*0300*/  SHF.R.S32.HI R6, RZ, 0x1f, R5 ;  /* 0x0000001fff067819 */ /* 0x000fe20000011405 */
[----:B------:R-:W-:Y:S01]  /*0310*/  ULDC UR4, c[0x0][0x150] ;  /* 0x0000540000047ab9 */ /* 0x000fe20000000800 */
[----:B------:R-:W-:Y:S01]  /*0320*/  LOP3.LUT R9, R9, 0xffffff80, RZ, 0xc0, !PT ;  /* 0xffffff8009097812 */ /* 0x000fe200078ec0ff */
[----:B------:R-:W-:Y:S01]  /*0330*/  NOP ;  /* 0x0000000000007918 */ /* 0x000fe20000000000 */
[----:B------:R-:W-:Y:S01]  /*0340*/  LEA.HI R6, R6, R5, RZ, 0x2 ;  /* 0x0000000506067211 */ /* 0x000fe200078f10ff */
[----:B------:R-:W2:Y:S01]  /*0350*/  LDC R11, c[0x0][0x144] ;  /* 0x00005100ff0b7b82 */ /* 0x000ea20000000800 */
[----:B------:R-:W-:Y:S01]  /*0360*/  NOP ;  /* 0x0000000000007918 */ /* 0x000fe20000000000 */
[----:B------:R-:W-:Y:S01]  /*0370*/  IMAD.IADD R8, R94, 0x1, -R9 ;  /* 0x000000015e087824 */ /* 0x000fe200078e0a09 */
[----:B------:R-:W-:Y:S01]  /*0380*/  LOP3.LUT R6, R6, 0x3ffffffc, RZ, 0xc0, !PT ;  /* 0x3ffffffc06067812 */ /* 0x000fe200078ec0ff */
[----:B------:R-:W-:Y:S01]  /*0390*/  IMAD.MOV.U32 R22, RZ, RZ, 0x1 ;  /* 0x00000001ff167424 */ /* 0x000fe200078e00ff */
[----:B------:R-:W-:-:S02]  /*03a0*/  ISETP.NE.AND P3, PT, R2, RZ, PT ;  /* 0x000000ff0200720c */ /* 0x000fc40003f65270 */
[----:B------:R-:W-:Y:S01]  /*03b0*/  SHF.R.S32.HI R9, RZ, 0x1f, R8 ;  /* 0x0000001fff097819 */ /* 0x000fe20000011408 */
[----:B------:R-:W-:Y:S01]  /*03c0*/  IMAD.IADD R6, R5, 0x1, -R6 ;  /* 0x0000000105067824 */ /* 0x000fe200078e0a06 */
[----:B------:R-:W3:Y:S02]  /*03d0*/  LDC R13, c[0x0][0x140] ;  /* 0x00005000ff0d7b82 */ /* 0x000ee40000000800 */
[----:B------:R-:W-:Y:S02]  /*03e0*/  LEA.HI R9, R9, R8, RZ, 0x3 ;  /* 0x0000000809097211 */ /* 0x000fe400078f18ff */
[----:B-----5:R-:W-:Y:S02]  /*03f0*/  ISETP.NE.OR P0, PT, R0, RZ, !P0 ;  /* 0x000000ff0000720c */ /* 0x020fe40004705670 */
[----:B------:R-:W-:Y:S02]  /*0400*/  SHF.R.S32.HI R0, RZ, 0x3, R9 ;  /* 0x00000003ff007819 */ /* 0x000fe40000011409 */
[----:B0-----:R-:W-:-:S02]  /*0410*/  I2FP.F32.U32 R10, UR8 ;  /* 0x00000008000a7c45 */ /* 0x001fc40008201000 */
[----:B------:R-:W-:-:S03]  /*0420*/  SHF.R.S32.HI R9, RZ, 0x1f, R9 ;  /* 0x0000001fff097819 */ /* 0x000fc60000011409 */
[----:B------:R-:W-:Y:S01]  /*0430*/  FMUL R10, R10, UR4 ;  /* 0x000000040a0a7c20 */ /* 0x000fe20008400000 */
[----:B------:R-:W-:Y:S01]  /*0440*/  LEA.HI R9, R9, R0, RZ, 0x2 ;  /* 0x0000000009097211 */ /* 0x000fe200078f10ff */
[----:B------:R-:W-:Y:S01]  /*0450*/  ULDC UR4, c[0x0][0x154] ;  /* 0x0000550000047ab9 */ /* 0x000fe20000000800 */
[----:B-1----:R-:W-:Y:S01]  /*0460*/  I2FP.F32.U32 R12, R4 ;  /* 0x00000004000c7245 */ /* 0x002fe20000201000 */
[----:B------:R-:W-:Y:S01]  /*0470*/  VOTEU.ALL UP0, P0 ;  /* 0x00000000003f7886 */ /* 0x000fe20000000000 */
[----:B------:R-:W-:Y:S01]  /*0480*/  LOP3.LUT R9, R9, 0xfffffffc, RZ, 0xc0, !PT ;  /* 0xfffffffc09097812 */ /* 0x000fe200078ec0ff */
[----:B------:R-:W0:Y:S01]  /*0490*/  F2I.U32.TRUNC.NTZ R10, R10 ;  /* 0x0000000a000a7305 */ /* 0x000e22000020f000 */
[----:B------:R-:W-:Y:S01]  /*04a0*/  VOTEU.ALL UP1, P0 ;  /* 0x00000000003f7886 */ /* 0x000fe20000020000 */
[----:B------:R-:W-:Y:S01]  /*04b0*/  FMUL R12, R12, UR4 ;  /* 0x000000040c0c7c20 */ /* 0x000fe20008400000 */
[----:B------:R-:W1:Y:S01]  /*04c0*/  @!UP0 S2UR UR7, SR_CgaCtaId ;  /* 0x00000000000789c3 */ /* 0x000e620000008800 */
[----:B------:R-:W-:Y:S01]  /*04d0*/  IMAD.IADD R9, R0, 0x1, -R9 ;  /* 0x0000000100097824 */ /* 0x000fe200078e0a09 */
[----:B------:R-:W-:Y:S01]  /*04e0*/  SHF.R.S32.HI R0, RZ, 0x1f, R3 ;  /* 0x0000001fff007819 */ /* 0x000fe20000011403 */
[----:B------:R-:W-:Y:S01]  /*04f0*/  UMOV UR4, 0x20 ;  /* 0x0000002000047882 */ /* 0x000fe20000000000 */
[----:B------:R-:W-:Y:S01]  /*0500*/  @!UP0 UMOV UR6, 0x400 ;  /* 0x0000040000068882 */ /* 0x000fe20000000000 */
[----:B------:R-:W-:Y:S01]  /*0510*/  IMAD R19, R6, 0x4, R9 ;  /* 0x0000000406137824 */ /* 0x000fe200078e0209 */
[----:B------:R-:W5:Y:S01]  /*0520*/  F2I.U32.TRUNC.NTZ R12, R12 ;  /* 0x0000000c000c7305 */ /* 0x000f62000020f000 */
[----:B------:R-:W-:Y:S01]  /*0530*/  LEA.HI R0, R0, R3, RZ, 0x2 ;  /* 0x0000000300007211 */ /* 0x000fe200078f10ff */
[----:B------:R-:W4:Y:S01]  /*0540*/  LDC R9, c[0x0][0x148] ;  /* 0x00005200ff097b82 */ /* 0x000f220000000800 */
[----:B------:R-:W-:-:S04]  /*0550*/  @!UP0 UIADD3 UR4, -UR4, 0x100000, URZ ;  /* 0x0010000004048890 */ /* 0x000fc8000fffe13f */
[----:B------:R-:W-:Y:S02]  /*0560*/  @!UP0 USHF.L.U32 UR5, UR4, 0xb, URZ ;  /* 0x0000000b04058899 */ /* 0x000fe4000800063f */
[----:B------:R-:W-:Y:S01]  /*0570*/  @!UP0 USHF.L.U32 UR4, UR4, 0x1, URZ ;  /* 0x0000000104048899 */ /* 0x000fe2000800063f */
[----:B------:R-:W-:Y:S01]  /*0580*/  LEA.HI R6, R19, R19, RZ, 0x1 ;  /* 0x0000001313067211 */ /* 0x000fe200078f08ff */
[----:B0-----:R-:W-:Y:S01]  /*0590*/  IMAD.MOV R14, RZ, RZ, -R10 ;  /* 0x000000ffff0e7224 */ /* 0x001fe200078e0a0a */
[----:B------:R-:W-:Y:S02]  /*05a0*/  LOP3.LUT R0, R0, 0xfffffffc, RZ, 0xc0, !PT ;  /* 0xfffffffc00007812 */ /* 0x000fe400078ec0ff */
[----:B------:R-:W-:Y:S01]  /*05b0*/  LOP3.LUT R10, R6, 0xfffffffe, RZ, 0xc0, !PT ;  /* 0xfffffffe060a7812 */ /* 0x000fe200078ec0ff */
[----:B--2---:R-:W-:Y:S01]  /*05c0*/  IMAD R6, R11, R14, UR8 ;  /* 0x000000080b067e24 */ /* 0x004fe2000f8e020e */
[----:B---3--:R-:W-:Y:S01]  /*05d0*/  ISETP.EQ.U32.AND P2, PT, R13, 0x1, PT ;  /* 0x000000010d00780c */ /* 0x008fe20003f42070 */
[----:B------:R-:W-:-:S02]  /*05e0*/  IMAD.IADD R3, R3, 0x1, -R0 ;  /* 0x0000000103037824 */ /* 0x000fc400078e0a00 */
[C---:B------:R-:W-:Y:S02]  /*05f0*/  IMAD.IADD R11, R19.reuse, 0x1, -R10 ;  /* 0x00000001130b7824 */ /* 0x040fe400078e0a0a */
[----:B------:R-:W-:Y:S01]  /*0600*/  IMAD.SHL.U32 R10, R19, 0x4, RZ ;  /* 0x00000004130a7824 */ /* 0x000fe200078e00ff */
[----:B------:R-:W-:Y:S01]  /*0610*/  ISETP.NE.AND P1, PT, R3, 0x3, PT ;  /* 0x000000030300780c */ /* 0x000fe20003f25270 */
[----:B-----5:R-:W-:Y:S01]  /*0620*/  IMAD.MOV R24, RZ, RZ, -R12 ;  /* 0x000000ffff187224 */ /* 0x020fe200078e0a0c */
[----:B------:R-:W-:Y:S01]  /*0630*/  ISETP.NE.AND P4, PT, R11, R6, PT ;  /* 0x000000060b00720c */ /* 0x000fe20003f85270 */
[----:B-1----:R-:W-:Y:S01]  /*0640*/  @!UP0 ULEA UR6, UR7, UR6, 0x18 ;  /* 0x0000000607068291 */ /* 0x002fe2000f8ec03f */
[----:B------:R-:W-:Y:S01]  /*0650*/  LOP3.LUT R19, R19, 0xc, R10, 0x78, !PT ;  /* 0x0000000c13137812 */ /* 0x000fe200078e780a */
[----:B------:R-:W-:Y:S01]  /*0660*/  VOTEU.ALL UP0, P0 ;  /* 0x00000000003f7886 */ /* 0x000fe20000000000 */
[----:B------:R-:W-:Y:S01]  /*0670*/  LOP3.LUT P0, RZ, R8, 0x7, RZ, 0xc0, !PT ;  /* 0x0000000708ff7812 */ /* 0x000fe2000780c0ff */
[----:B------:R-:W-:Y:S01]  /*0680*/  VIADD R8, R2, 0xffffffff ;  /* 0xffffffff02087836 */ /* 0x000fe20000000000 */
[----:B------:R-:W-:Y:S01]  /*0690*/  ISETP.EQ.OR P1, PT, R3, RZ, !P1 ;  /* 0x000000ff0300720c */ /* 0x000fe20004f22670 */
[----:B----4-:R-:W-:Y:S01]  /*06a0*/  IMAD R11, R9, R24, R4 ;  /* 0x00000018090b7224 */ /* 0x010fe200078e0204 */
[----:B------:R-:W-:-:S02]  /*06b0*/  ISETP.LT.U32.AND P0, PT, R19, 0x2, !P0 ;  /* 0x000000021300780c */ /* 0x000fc40004701070 */
[----:B------:R-:W-:Y:S02]  /*06c0*/  ISETP.EQ.AND P1, PT, R2, RZ, P1 ;  /* 0x000000ff0200720c */ /* 0x000fe40000f22270 */
[----:B------:R-:W-:Y:S01]  /*06d0*/  ISETP.GE.U32.AND P6, PT, R8, 0x2, PT ;  /* 0x000000020800780c */ /* 0x000fe20003fc6070 */
[----:B------:R-:W0:Y:S02]  /*06e0*/  FENCE.VIEW.ASYNC.S ;  /* 0x00000000000073c6 */ /* 0x000e240000000000 */
[----:B0-----:R0:W1:Y:S01]  /*06f0*/  @!UP0 SYNCS.EXCH.64 URZ, [UR6+0x40], UR4 ;  /* 0x00004004063f85b2 */ /* 0x0010620008000100 */
[----:B------:R-:W-:Y:S02]  /*0700*/  @P4 LEA.HI R0, R19, R19, RZ, 0x1 ;  /* 0x0000001313004211 */ /* 0x000fe400078f08ff */
[----:B------:R-:W-:Y:S02]  /*0710*/  SEL R18, RZ, 0x1, !P1 ;  /* 0x00000001ff127807 */ /* 0x000fe40004800000 */
[----:B------:R-:W-:-:S02]  /*0720*/  @P4 SHF.R.S32.HI R0, RZ, 0x1, R0 ;  /* 0x00000001ff004819 */ /* 0x000fc40000011400 */
[----:B------:R-:W-:Y:S02]  /*0730*/  SEL R18, R18, 0x2, P6 ;  /* 0x0000000212127807 */ /* 0x000fe40003000000 */
[----:B------:R-:W-:Y:S02]  /*0740*/  @P4 ISETP.NE.AND P5, PT, R0, R11, PT ;  /* 0x0000000b0000420c */ /* 0x000fe40003fa5270 */
[----:B------:R-:W-:Y:S02]  /*0750*/  SEL R11, RZ, 0x1, !P0 ;  /* 0x00000001ff0b7807 */ /* 0x000fe40004000000 */
[----:B------:R-:W-:Y:S02]  /*0760*/  @P4 SEL R22, RZ, 0x1, P5 ;  /* 0x00000001ff164807 */ /* 0x000fe40002800000 */
[----:B------:R-:W-:Y:S01]  /*0770*/  LOP3.LUT R0, R94, 0x7f, RZ, 0xc0, !PT ;  /* 0x0000007f5e007812 */ /* 0x000fe200078ec0ff */
[----:B------:R0:W2:Y:S01]  /*0780*/  @!UP1 SYNCS.EXCH.64 URZ, [UR6+0x48], UR4 ;  /* 0x00004804063f95b2 */ /* 0x0000a20008000100 */
[----:B------:R-:W-:Y:S01]  /*0790*/  LOP3.LUT R22, R22, R11, RZ, 0xc0, !PT ;  /* 0x0000000b16167212 */ /* 0x000fe200078ec0ff */
[----:B------:R-:W-:Y:S01]  /*07a0*/  NOP ;  /* 0x0000000000007918 */ /* 0x000fe20000000000 */
[----:B------:R-:W-:Y:S05]  /*07b0*/  @!P2 BRA `(.L_x_3) ;  /* 0x000000000008a947 */ /* 0x000fea0003800000 */
[----:B-12---:R-:W-:Y:S01]  /*07c0*/  UCGABAR_ARV ;  /* 0x00000000000079c7 */ /* 0x006fe20008000000 */
[----:B------:R-:W-:Y:S05]  /*07d0*/  BRA `(.L_x_4) ;  /* 0x0000000000047947 */ /* 0x000fea0003800000 */
.L_x_3:
[----:B-12---:R-:W-:Y:S01]  /*07e0*/  NOP ;  /* 0x0000000000007918 */ /* 0x006fe20000000000 */
.L_x_4:
[----:B------:R-:W1:Y:S01]  /*07f0*/  LDC R2, c[0x0][0x65c] ;  /* 0x00019700ff027b82 */ /* 0x000e620000000800 */
[----:B------:R-:W-:Y:S02]  /*0800*/  IMAD.U32 R10, RZ, RZ, UR8 ;  /* 0x00000008ff0a7e24 */ /* 0x000fe4000f8e00ff */
[----:B------:R-:W-:Y:S01]  /*0810*/  IMAD.MOV.U32 R11, RZ, RZ, RZ ;  /* 0x000000ffff0b7224 */ /* 0x000fe200078e00ff */
[----:B-1----:R-:W-:-:S04]  /*0820*/  ISETP.NE.AND P1, PT, R2, 0x1, PT ;  /* 0x000000010200780c */ /* 0x002fc80003f25270 */
[----:B------:R-:W-:-:S09]  /*0830*/  P2R R5, PR, RZ, 0x2 ;  /* 0x00000002ff057803 */ /* 0x000fd20000000000 */
[----:B------:R-:W1:Y:S01]  /*0840*/  @P1 LDC R17, c[0x0][0x10] ;  /* 0x00000400ff111b82 */ /* 0x000e620000000800 */
[----:B------:R-:W-:Y:S02]  /*0850*/  @P1 IMAD.MOV.U32 R5, RZ, RZ, RZ ;  /* 0x000000ffff051224 */ /* 0x000fe400078e00ff */
[----:B------:R-:W-:-:S05]  /*0860*/  @P1 IMAD.MOV.U32 R15, RZ, RZ, RZ ;  /* 0x000000ffff0f1224 */ /* 0x000fca00078e00ff */
[----:B------:R-:W2:Y:S01]  /*0870*/  @!P1 LDC R13, c[0x0][0xc] ;  /* 0x00000300ff0d9b82 */ /* 0x000ea20000000800 */
[----:B0-----:R-:W-:Y:S01]  /*0880*/  ULDC UR4, c[0x0][0xc] ;  /* 0x0000030000047ab9 */ /* 0x001fe20000000800 */
[----:B------:R-:W-:Y:S01]  /*0890*/  ULDC UR5, c[0x0][0x10] ;  /* 0x0000040000057ab9 */ /* 0x000fe20000000800 */
[----:B------:R-:W-:Y:S01]  /*08a0*/  ULDC UR6, c[0x0][0x14] ;  /* 0x0000050000067ab9 */ /* 0x000fe20000000800 */
[----:B------:R-:W-:-:S04]  /*08b0*/  UIMAD.WIDE.U32 UR4, UR4, UR5, URZ ;  /* 0x00000005040472a5 */ /* 0x000fc8000f8e003f */
[----:B------:R-:W-:Y:S02]  /*08c0*/  UIMAD.WIDE.U32 UR36, UR4, UR6, URZ ;  /* 0x00000006042472a5 */ /* 0x000fe4000f8e003f */
[----:B------:R-:W-:-:S04]  /*08d0*/  UIMAD UR42, UR5, UR6, URZ ;  /* 0x00000006052a72a4 */ /* 0x000fc8000f8e023f */
[----:B------:R-:W-:Y:S01]  /*08e0*/  UIADD3 UR42, UR37, UR42, URZ ;  /* 0x0000002a252a7290 */ /* 0x000fe2000fffe03f */
[----:B-1----:R-:W-:-:S04]  /*08f0*/  @P1 IMAD.WIDE.U32 R16, R17, UR8, R4 ;  /* 0x0000000811101c25 */ /* 0x002fc8000f8e0004 */
[----:B------:R-:W-:Y:S02]  /*0900*/  @P1 IMAD.IADD R17, R17, 0x1, R15 ;  /* 0x0000000111111824 */ /* 0x000fe400078e020f */
[----:B--2---:R-:W-:-:S04]  /*0910*/  @!P1 IMAD.WIDE.U32 R10, R4, R13, R10 ;  /* 0x0000000d040a9225 */ /* 0x004fc800078e000a */
[----:B------:R-:W-:Y:S02]  /*0920*/  @!P1 IMAD.MOV.U32 R16, RZ, RZ, R10 ;  /* 0x000000ffff109224 */ /* 0x000fe400078e000a */
[----:B------:R-:W-:Y:S01]  /*0930*/  @!P1 IMAD.MOV.U32 R17, RZ, RZ, R11 ;  /* 0x000000ffff119224 */ /* 0x000fe200078e000b */
[----:B------:R-:W-:Y:S06]  /*0940*/  @!P2 BRA `(.L_x_5) ;  /* 0x00000000000ca947 */ /* 0x000fec0003800000 */
[----:B------:R-:W-:Y:S01]  /*0950*/  UCGABAR_WAIT ;  /* 0x0000000000007dc7 */ /* 0x000fe20008000000 */
[----:B------:R-:W-:Y:S01]  /*0960*/  CCTL.IVALL ;  /* 0x00000000ff00798f */ /* 0x000fe20002000000 */
[----:B------:R-:W-:Y:S05]  /*0970*/  BRA `(.L_x_6) ;  /* 0x0000000000047947 */ /* 0x000fea0003800000 */
.L_x_5:
[----:B------:R-:W-:Y:S06]  /*0980*/  BAR.SYNC.DEFER_BLOCKING 0x0 ;  /* 0x0000000000007b1d */ /* 0x000fec0000010000 */
.L_x_6:
[----:B------:R-:W-:Y:S05]  /*0990*/  @!P3 BRA `(.L_x_7) ;  /* 0x000000500018b947 */ /* 0x000fea0003800000 */
[----:B------:R-:W-:-:S13]  /*09a0*/  ISETP.GT.U32.AND P0, PT, R8, 0x1, PT ;  /* 0x000000010800780c */ /* 0x000fda0003f04070 */
[----:B------:R-:W-:Y:S05]  /*09b0*/  @P0 EXIT ;  /* 0x000000000000094d */ /* 0x000fea0003800000 */
[----:B------:R-:W-:Y:S01]  /*09c0*/  ULDC.64 UR4, c[0x0][0x650] ;  /* 0x0001940000047ab9 */ /* 0x000fe20000000a00 */
[----:B------:R-:W-:Y:S01]  /*09d0*/  PRMT R3, RZ, 0x7610, R3 ;  /* 0x00007610ff037816 */ /* 0x000fe20000000003 */
[----:B------:R-:W-:Y:S01]  /*09e0*/  IMAD.MOV.U32 R101, RZ, RZ, -0x1 ;  /* 0xffffffffff657424 */ /* 0x000fe200078e00ff */
[----:B------:R-:W-:Y:S01]  /*09f0*/  ISETP.GE.U32.AND P0, PT, R16, UR4, PT ;  /* 0x0000000410007c0c */ /* 0x000fe2000bf06070 */
[----:B------:R-:W-:Y:S02]  /*0a00*/  IMAD.MOV.U32 R100, RZ, RZ, -0x1 ;  /* 0xffffffffff647424 */ /* 0x000fe400078e00ff */
[----:B------:R-:W-:Y:S01]  /*0a10*/  IMAD.MOV.U32 R23, RZ, RZ, -0x1 ;  /* 0xffffffffff177424 */ /* 0x000fe200078e00ff */
[----:B------:R-:W-:-:S13]  /*0a20*/  ISETP.GE.U32.AND.EX P0, PT, R17, UR5, PT, P0 ;  /* 0x0000000511007c0c */ /* 0x000fda000bf06100 */
[----:B------:R-:W-:Y:S05]  /*0a30*/  @P0 BRA `(.L_x_8) ;  /* 0x00000004002c0947 */ /* 0x000fea0003800000 */
[----:B------:R-:W0:Y:S01]  /*0a40*/  LDC.64 R26, c[0x0][0x628] ;  /* 0x00018a00ff1a7b82 */ /* 0x000e220000000a00 */
[----:B------:R-:W-:Y:S02]  /*0a50*/  IMAD.MOV.U32 R10, RZ, RZ, R16 ;  /* 0x000000ffff0a7224 */ /* 0x000fe400078e0010 */
[----:B------:R-:W-:-:S05]  /*0a60*/  IMAD.MOV.U32 R11, RZ, RZ, R17 ;  /* 0x000000ffff0b7224 */ /* 0x000fca00078e0011 */
[----:B------:R-:W1:Y:S08]  /*0a70*/  LDC R8, c[0x0][0x630] ;  /* 0x00018c00ff087b82 */ /* 0x000e700000000800 */
[----:B------:R-:W2:Y:S01]  /*0a80*/  LDC.64 R28, c[0x0][0x620] ;  /* 0x00018800ff1c7b82 */ /* 0x000ea20000000a00 */
[----:B0-----:R-:W-:-:S04]  /*0a90*/  ISETP.NE.U32.AND P0, PT, R26, RZ, PT ;  /* 0x000000ff1a00720c */ /* 0x001fc80003f05070 */
[----:B------:R-:W-:-:S13]  /*0aa0*/  ISETP.NE.AND.EX P0, PT, R27, RZ, PT, P0 ;  /* 0x000000ff1b00720c */ /* 0x000fda0003f05300 */
[----:B-12---:R-:W-:Y:S05]  /*0ab0*/  @!P0 BRA `(.L_x_9) ;  /* 0x0000000000288947 */ /* 0x006fea0003800000 */
[----:B------:R-:W0:Y:S02]  /*0ac0*/  LDC R3, c[0x0][0x634] ;  /* 0x00018d00ff037b82 */ /* 0x000e240000000800 */
[----:B0-----:R-:W-:-:S05]  /*0ad0*/  IADD3 R3, P0, R16, R3, RZ ;  /* 0x0000000310037210 */ /* 0x001fca0007f1e0ff */
[----:B------:R-:W-:-:S04]  /*0ae0*/  IMAD.X R21, RZ, RZ, R17, P0 ;  /* 0x000000ffff157224 */ /* 0x000fc800000e0611 */
[----:B------:R-:W-:-:S04]  /*0af0*/  IMAD.WIDE.U32 R10, R21, R26, RZ ;  /* 0x0000001a150a7225 */ /* 0x000fc800078e00ff */
[----:B------:R-:W-:-:S04]  /*0b00*/  IMAD.WIDE.U32 R12, P0, R3, R27, R10 ;  /* 0x0000001b030c7225 */ /* 0x000fc8000780000a */
[----:B------:R-:W-:-:S04]  /*0b10*/  IMAD.WIDE.U32 R10, R3, R26, RZ ;  /* 0x0000001a030a7225 */ /* 0x000fc800078e00ff */
[----:B------:R-:W-:Y:S01]  /*0b20*/  IMAD.X R15, RZ, RZ, RZ, P0 ;  /* 0x000000ffff0f7224 */ /* 0x000fe200000e06ff */
[----:B------:R-:W-:Y:S01]  /*0b30*/  IADD3 RZ, P0, R11, R12, RZ ;  /* 0x0000000c0bff7210 */ /* 0x000fe20007f1e0ff */
[----:B------:R-:W-:-:S04]  /*0b40*/  IMAD.MOV.U32 R14, RZ, RZ, R13 ;  /* 0x000000ffff0e7224 */ /* 0x000fc800078e000d */
[----:B------:R-:W-:-:S08]  /*0b50*/  IMAD.WIDE.U32.X R10, R21, R27, R14, P0 ;  /* 0x0000001b150a7225 */ /* 0x000fd000000e040e */
.L_x_9:
[----:B------:R-:W0:Y:S01]  /*0b60*/  LDC.64 R32, c[0x0][0x640] ;  /* 0x00019000ff207b82 */ /* 0x000e220000000a00 */
[--C-:B------:R-:W-:Y:S01]  /*0b70*/  SHF.R.U64 R27, R10, R8, R11.reuse ;  /* 0x000000080a1b7219 */ /* 0x100fe2000000120b */
[----:B------:R-:W-:Y:S01]  /*0b80*/  IMAD R31, R9, R24, R4 ;  /* 0x00000018091f7224 */ /* 0x000fe200078e0204 */
[----:B------:R-:W-:Y:S01]  /*0b90*/  SHF.R.U32.HI R3, RZ, R8, R11 ;  /* 0x00000008ff037219 */ /* 0x000fe2000001160b */
[----:B------:R-:W-:Y:S01]  /*0ba0*/  IMAD.MOV.U32 R23, RZ, RZ, 0x1 ;  /* 0x00000001ff177424 */ /* 0x000fe200078e00ff */
[----:B------:R-:W-:-:S03]  /*0bb0*/  IADD3 R5, P0, RZ, -R27, RZ ;  /* 0x8000001bff057210 */ /* 0x000fc60007f1e0ff */
[----:B------:R-:W1:Y:S02]  /*0bc0*/  LDC R12, c[0x0][0x618] ;  /* 0x00018600ff0c7b82 */ /* 0x000e640000000800 */
[----:B------:R-:W-:Y:S02]  /*0bd0*/  IMAD.X R3, RZ, RZ, ~R3, P0 ;  /* 0x000000ffff037224 */ /* 0x000fe400000e0e03 */
[----:B------:R-:W-:-:S04]  /*0be0*/  IMAD.WIDE.U32 R10, R5, R28, R16 ;  /* 0x0000001c050a7225 */ /* 0x000fc800078e0010 */
[----:B------:R-:W2:Y:S01]  /*0bf0*/  LDC R20, c[0x0][0x608] ;  /* 0x00018200ff147b82 */ /* 0x000ea20000000800 */
[----:B------:R-:W-:Y:S02]  /*0c00*/  IMAD R8, R3, R28, RZ ;  /* 0x0000001c03087224 */ /* 0x000fe400078e02ff */
[----:B------:R-:W-:Y:S02]  /*0c10*/  IMAD.MOV.U32 R3, RZ, RZ, -0x1 ;  /* 0xffffffffff037424 */ /* 0x000fe400078e00ff */
[----:B------:R-:W-:-:S03]  /*0c20*/  IMAD R5, R5, R29, R8 ;  /* 0x0000001d05057224 */ /* 0x000fc600078e0208 */
[----:B------:R-:W3:Y:S01]  /*0c30*/  LDC R30, c[0x0][0x658] ;  /* 0x00019600ff1e7b82 */ /* 0x000ee20000000800 */
[----:B------:R-:W-:Y:S01]  /*0c40*/  IMAD.IADD R5, R11, 0x1, R5 ;  /* 0x000000010b057824 */ /* 0x000fe200078e0205 */
[----:B0-----:R-:W-:-:S04]  /*0c50*/  ISETP.NE.U32.AND P0, PT, R32, RZ, PT ;  /* 0x000000ff2000720c */ /* 0x001fc80003f05070 */
[----:B------:R-:W-:Y:S02]  /*0c60*/  ISETP.NE.AND.EX P0, PT, R33, RZ, PT, P0 ;  /* 0x000000ff2100720c */ /* 0x000fe40003f05300 */
[----:B------:R-:W0:Y:S01]  /*0c70*/  LDC R26, c[0x0][0x600] ;  /* 0x00018000ff1a7b82 */ /* 0x000e220000000800 */
[-CC-:B-1----:R-:W-:Y:S02]  /*0c80*/  SHF.R.U64 R14, R10, R12.reuse, R5.reuse ;  /* 0x0000000c0a0e7219 */ /* 0x182fe40000001205 */
[----:B------:R-:W-:-:S05]  /*0c90*/  SHF.R.U32.HI R5, RZ, R12, R5 ;  /* 0x0000000cff057219 */ /* 0x000fca0000011605 */
[----:B------:R-:W1:Y:S01]  /*0ca0*/  LDC R15, c[0x0][0x648] ;  /* 0x00019200ff0f7b82 */ /* 0x000e620000000800 */
[-CC-:B--2---:R-:W-:Y:S02]  /*0cb0*/  SHF.R.U64 R29, R14, R20.reuse, R5.reuse ;  /* 0x000000140e1d7219 */ /* 0x184fe40000001205 */
[----:B------:R-:W-:-:S05]  /*0cc0*/  SHF.R.U32.HI R5, RZ, R20, R5 ;  /* 0x00000014ff057219 */ /* 0x000fca0000011605 */
[----:B------:R-:W2:Y:S01]  /*0cd0*/  LDC R21, c[0x0][0x638] ;  /* 0x00018e00ff157b82 */ /* 0x000ea20000000800 */
[-CC-:B---3--:R-:W-:Y:S02]  /*0ce0*/  SHF.R.U64 R20, R29, R30.reuse, R5.reuse ;  /* 0x0000001e1d147219 */ /* 0x188fe40000001205 */
[-C--:B------:R-:W-:Y:S02]  /*0cf0*/  SHF.L.U32 R3, R3, R30.reuse, RZ ;  /* 0x0000001e03037219 */ /* 0x080fe400000006ff */
[----:B------:R-:W-:Y:S01]  /*0d00*/  SHF.R.U32.HI R5, RZ, R30, R5 ;  /* 0x0000001eff057219 */ /* 0x000fe20000011605 */
[----:B------:R-:W-:Y:S01]  /*0d10*/  IMAD.MOV.U32 R4, RZ, RZ, R20 ;  /* 0x000000ffff047224 */ /* 0x000fe200078e0014 */
[----:B------:R-:W-:Y:S01]  /*0d20*/  LOP3.LUT R12, RZ, R3, RZ, 0x33, !PT ;  /* 0x00000003ff0c7212 */ /* 0x000fe200078e33ff */
[----:B------:R-:W3:Y:S01]  /*0d30*/  LDC R25, c[0x0][0x610] ;  /* 0x00018400ff197b82 */ /* 0x000ee20000000800 */
[----:B------:R-:W-:Y:S05]  /*0d40*/  @!P0 BRA `(.L_x_10) ;  /* 0x0000000000288947 */ /* 0x000fea0003800000 */
[----:B------:R-:W4:Y:S02]  /*0d50*/  LDC R3, c[0x0][0x64c] ;  /* 0x00019300ff037b82 */ /* 0x000f240000000800 */
[----:B----4-:R-:W-:-:S05]  /*0d60*/  IADD3 R3, P0, R20, R3, RZ ;  /* 0x0000000314037210 */ /* 0x010fca0007f1e0ff */
        /* <DEDUP_REMOVED lines=8> */
.L_x_10:
[----:B-1----:R-:W-:Y:S01]  /*0df0*/  SHF.R.U64 R4, R4, R15, R5 ;  /* 0x0000000f04047219 */ /* 0x002fe20000001205 */
[----:B0-----:R-:W-:Y:S01]  /*0e00*/  VIADD R5, R26, 0xffffffff ;  /* 0xffffffff1a057836 */ /* 0x001fe20000000000 */
[----:B------:R-:W-:Y:S01]  /*0e10*/  SHF.L.U32 R3, R23, R30, RZ ;  /* 0x0000001e17037219 */ /* 0x000fe200000006ff */
[----:B------:R-:W-:Y:S01]  /*0e20*/  IMAD.MOV.U32 R23, RZ, RZ, R27 ;  /* 0x000000ffff177224 */ /* 0x000fe200078e001b */
[----:B------:R-:W-:Y:S01]  /*0e30*/  LOP3.LUT R12, R29, R12, RZ, 0xc0, !PT ;  /* 0x0000000c1d0c7212 */ /* 0x000fe200078ec0ff */
[----:B------:R-:W-:Y:S01]  /*0e40*/  IMAD.MOV R8, RZ, RZ, -R4 ;  /* 0x000000ffff087224 */ /* 0x000fe200078e0a04 */
[----:B------:R-:W-:Y:S02]  /*0e50*/  SEL R6, R6, R31, !P1 ;  /* 0x0000001f06067207 */ /* 0x000fe40004800000 */
[----:B------:R-:W-:Y:S01]  /*0e60*/  LOP3.LUT R5, R14, R5, RZ, 0xc0, !PT ;  /* 0x000000050e057212 */ /* 0x000fe200078ec0ff */
[----:B------:R-:W-:Y:S02]  /*0e70*/  IMAD R9, R3, R4, R12 ;  /* 0x0000000403097224 */ /* 0x000fe400078e020c */
[----:B--2---:R-:W-:-:S02]  /*0e80*/  IMAD R3, R8, R21, R20 ;  /* 0x0000001508037224 */ /* 0x004fc400078e0214 */
[----:B---3--:R-:W-:Y:S02]  /*0e90*/  IMAD R6, R9, R25, R6 ;  /* 0x0000001909067224 */ /* 0x008fe400078e0206 */
[----:B------:R-:W-:Y:S02]  /*0ea0*/  IMAD R101, R3, R26, R5 ;  /* 0x0000001a03657224 */ /* 0x000fe400078e0205 */
[----:B------:R-:W-:-:S03]  /*0eb0*/  IMAD.MOV.U32 R4, RZ, RZ, 0x1 ;  /* 0x00000001ff047424 */ /* 0x000fc600078e00ff */
[----:B------:R-:W-:Y:S02]  /*0ec0*/  SEL R100, R101, R6, !P1 ;  /* 0x0000000665647207 */ /* 0x000fe40004800000 */
[----:B------:R-:W-:Y:S02]  /*0ed0*/  PRMT R3, R4, 0x7610, R3 ;  /* 0x0000761004037816 */ /* 0x000fe40000000003 */
[----:B------:R-:W-:-:S07]  /*0ee0*/  SEL R101, R6, R101, !P1 ;  /* 0x0000006506657207 */ /* 0x000fce0004800000 */
.L_x_8:
[----:B------:R-:W-:-:S08]  /*0ef0*/  NOP ;  /* 0x0000000000007918 */ /* 0x000fd00000000000 */
[----:B------:R-:W0:Y:S02]  /*0f00*/  USETMAXREG.TRY_ALLOC.CTAPOOL UP0, 0xe8 ;  /* 0x000000e8000079c8 */ /* 0x000e240008000600 */
[----:B0-----:R-:W-:-:S13]  /*0f10*/  PLOP3.LUT P0, PT, PT, PT, UP0, 0x80, 0x0 ;  /* 0x000000000000781c */ /* 0x001fda0003f0f008 */
[----:B------:R-:W-:Y:S05]  /*0f20*/  @!P0 BRA `(.L_x_8) ;  /* 0xfffffffc00f08947 */ /* 0x000fea000383ffff */
[----:B------:R-:W-:Y:S01]  /*0f30*/  ULDC.64 UR4, c[0x0][0x598] ;  /* 0x0001660000047ab9 */ /* 0x000fe20000000a00 */
[----:B------:R-:W-:Y:S01]  /*0f40*/  ULDC.64 UR38, c[0x0][0x208] ;  /* 0x0000820000267ab9 */ /* 0x000fe20000000a00 */
[----:B------:R-:W-:-:S04]  /*0f50*/  ISETP.NE.U32.AND P0, PT, RZ, UR4, PT ;  /* 0x00000004ff007c0c */ /* 0x000fc8000bf05070 */
[----:B------:R-:W-:-:S13]  /*0f60*/  ISETP.NE.AND.EX P0, PT, RZ, UR5, PT, P0 ;  /* 0x00000005ff007c0c */ /* 0x000fda000bf05300 */
[----:B------:R-:W-:Y:S05]  /*0f70*/  @!P0 BRA `(.L_x_11) ;  /* 0x00000000001c8947 */ /* 0x000fea0003800000 */
[----:B------:R-:W0:Y:S02]  /*0f80*/  LDC.64 R4, c[0x0][0x598] ;  /* 0x00016600ff047b82 */ /* 0x000e240000000a00 */
[----:B0-----:R-:W2:Y:S02]  /*0f90*/  LDG.E.64 R4, desc[UR38][R4.64] ;  /* 0x0000002604047981 */ /* 0x001ea4000c1e1b00 */
[----:B--2---:R-:W-:-:S04]  /*0fa0*/  ISETP.NE.U32.AND P0, PT, R4, RZ, PT ;  /* 0x000000ff0400720c */ /* 0x004fc80003f05070 */
[----:B------:R-:W-:-:S13]  /*0fb0*/  ISETP.NE.AND.EX P0, PT, R5, RZ, PT, P0 ;  /* 0x000000ff0500720c */ /* 0x000fda0003f05300 */
[----:B------:R-:W-:Y:S05]  /*0fc0*/  @!P0 BRA `(.L_x_11) ;  /* 0x0000000000088947 */ /* 0x000fea0003800000 */
[----:B------:R0:W5:Y:S01]  /*0fd0*/  LD.E R90, desc[UR38][R4.64] ;  /* 0x00000026045a7980 */ /* 0x000162000c101900 */
[----:B------:R-:W-:Y:S05]  /*0fe0*/  BRA `(.L_x_12) ;  /* 0x0000000000247947 */ /* 0x000fea0003800000 */
.L_x_11:
[----:B------:R-:W-:Y:S02]  /*0ff0*/  ULDC.64 UR4, c[0x0][0x588] ;  /* 0x0001620000047ab9 */ /* 0x000fe40000000a00 */
[----:B------:R-:W-:-:S04]  /*1000*/  ISETP.NE.U32.AND P0, PT, RZ, UR4, PT ;  /* 0x00000004ff007c0c */ /* 0x000fc8000bf05070 */
[----:B------:R-:W-:-:S13]  /*1010*/  ISETP.NE.AND.EX P0, PT, RZ, UR5, PT, P0 ;  /* 0x00000005ff007c0c */ /* 0x000fda000bf05300 */
[----:B------:R-:W-:Y:S05]  /*1020*/  @!P0 BRA `(.L_x_13) ;  /* 0x00000000000c8947 */ /* 0x000fea0003800000 */
[----:B------:R-:W0:Y:S02]  /*1030*/  LDC.64 R90, c[0x0][0x588] ;  /* 0x00016200ff5a7b82 */ /* 0x000e240000000a00 */
[----:B0-----:R1:W5:Y:S01]  /*1040*/  LDG.E R90, desc[UR38][R90.64] ;  /* 0x000000265a5a7981 */ /* 0x001362000c1e1900 */
[----:B------:R-:W-:Y:S05]  /*1050*/  BRA `(.L_x_12) ;  /* 0x0000000000087947 */ /* 0x000fea0003800000 */
.L_x_13:
[----:B------:R-:W-:Y:S02]  /*1060*/  ULDC UR4, c[0x0][0x580] ;  /* 0x0001600000047ab9 */ /* 0x000fe40000000800 */
[----:B------:R-:W-:-:S07]  /*1070*/  IMAD.U32 R90, RZ, RZ, UR4 ;  /* 0x00000004ff5a7e24 */ /* 0x000fce000f8e00ff */
.L_x_12:
[----:B------:R-:W-:Y:S02]  /*1080*/  ULDC.64 UR4, c[0x0][0x5a0] ;  /* 0x0001680000047ab9 */ /* 0x000fe40000000a00 */
[----:B------:R-:W-:-:S04]  /*1090*/  ISETP.NE.U32.AND P0, PT, RZ, UR4, PT ;  /* 0x00000004ff007c0c */ /* 0x000fc8000bf05070 */
[----:B------:R-:W-:-:S13]  /*10a0*/  ISETP.NE.AND.EX P0, PT, RZ, UR5, PT, P0 ;  /* 0x00000005ff007c0c */ /* 0x000fda000bf05300 */
[----:B------:R-:W-:Y:S05]  /*10b0*/  @!P0 BRA `(.L_x_14) ;  /* 0x00000000001c8947 */ /* 0x000fea0003800000 */
[----:B0-----:R-:W0:Y:S02]  /*10c0*/  LDC.64 R4, c[0x0][0x5a0] ;  /* 0x00016800ff047b82 */ /* 0x001e240000000a00 */
[----:B0-----:R-:W2:Y:S02]  /*10d0*/  LDG.E.64 R4, desc[UR38][R4.64] ;  /* 0x0000002604047981 */ /* 0x001ea4000c1e1b00 */
[----:B--2---:R-:W-:-:S04]  /*10e0*/  ISETP.NE.U32.AND P0, PT, R4, RZ, PT ;  /* 0x000000ff0400720c */ /* 0x004fc80003f05070 */
[----:B------:R-:W-:-:S13]  /*10f0*/  ISETP.NE.AND.EX P0, PT, R5, RZ, PT, P0 ;  /* 0x000000ff0500720c */ /* 0x000fda0003f05300 */
[----:B------:R-:W-:Y:S05]  /*1100*/  @!P0 BRA `(.L_x_14) ;  /* 0x0000000000088947 */ /* 0x000fea0003800000 */
[----:B-1----:R0:W5:Y:S01]  /*1110*/  LD.E R91, desc[UR38][R4.64] ;  /* 0x00000026045b7980 */ /* 0x002162000c101900 */
[----:B------:R-:W-:Y:S05]  /*1120*/  BRA `(.L_x_15) ;  /* 0x0000000000247947 */ /* 0x000fea0003800000 */
.L_x_14:
[----:B------:R-:W-:Y:S02]  /*1130*/  ULDC.64 UR4, c[0x0][0x590] ;  /* 0x0001640000047ab9 */ /* 0x000fe40000000a00 */
[----:B------:R-:W-:-:S04]  /*1140*/  ISETP.NE.U32.AND P0, PT, RZ, UR4, PT ;  /* 0x00000004ff007c0c */ /* 0x000fc8000bf05070 */
[----:B------:R-:W-:-:S13]  /*1150*/  ISETP.NE.AND.EX P0, PT, RZ, UR5, PT, P0 ;  /* 0x00000005ff007c0c */ /* 0x000fda000bf05300 */
[----:B------:R-:W-:Y:S05]  /*1160*/  @!P0 BRA `(.L_x_16) ;  /* 0x00000000000c8947 */ /* 0x000fea0003800000 */
[----:B0-----:R-:W1:Y:S02]  /*1170*/  LDC.64 R4, c[0x0][0x590] ;  /* 0x00016400ff047b82 */ /* 0x001e640000000a00 */
[----:B-1----:R1:W5:Y:S01]  /*1180*/  LDG.E R91, desc[UR38][R4.64] ;  /* 0x00000026045b7981 */ /* 0x002362000c1e1900 */
[----:B------:R-:W-:Y:S05]  /*1190*/  BRA `(.L_x_15) ;  /* 0x0000000000087947 */ /* 0x000fea0003800000 */
.L_x_16:
[----:B------:R-:W-:Y:S02]  /*11a0*/  ULDC UR4, c[0x0][0x584] ;  /* 0x0001610000047ab9 */ /* 0x000fe40000000800 */
[----:B-1----:R-:W-:-:S07]  /*11b0*/  IMAD.U32 R91, RZ, RZ, UR4 ;  /* 0x00000004ff5b7e24 */ /* 0x002fce000f8e00ff */
.L_x_15:
[----:B------:R-:W-:-:S13]  /*11c0*/  LOP3.LUT P0, RZ, R3, 0xff, RZ, 0xc0, !PT ;  /* 0x000000ff03ff7812 */ /* 0x000fda000780c0ff */
[----:B------:R-:W-:Y:S05]  /*11d0*/  @!P0 EXIT ;  /* 0x000000000000894d */ /* 0x000fea0003800000 */
[----:B------:R-:W2:Y:S01]  /*11e0*/  LDC R93, c[0x0][0x658] ;  /* 0x00019600ff5d7b82 */ /* 0x000ea20000000800 */
[----:B------:R-:W-:Y:S01]  /*11f0*/  ULDC.64 UR6, c[0x0][0x288] ;  /* 0x0000a20000067ab9 */ /* 0x000fe20000000a00 */
[----:B------:R-:W-:Y:S01]  /*1200*/  LOP3.LUT R7, R7, 0x1, RZ, 0xc0, !PT ;  /* 0x0000000107077812 */ /* 0x000fe200078ec0ff */
[----:B------:R-:W-:Y:S01]  /*1210*/  UIADD3 UR4, UR7, 0x7f, URZ ;  /* 0x0000007f07047890 */ /* 0x000fe2000fffe03f */
[----:B------:R-:W-:Y:S01]  /*1220*/  SHF.R.U32.HI R3, RZ, 0x1, R0 ;  /* 0x00000001ff037819 */ /* 0x000fe20000011600 */
[----:B01----:R-:W-:Y:S01]  /*1230*/  IMAD.MOV.U32 R4, RZ, RZ, -0x1 ;  /* 0xffffffffff047424 */ /* 0x003fe200078e00ff */
[----:B------:R-:W-:Y:S01]  /*1240*/  SHF.R.U32.HI R0, RZ, 0x2, R94 ;  /* 0x00000002ff007819 */ /* 0x000fe2000001165e */
[----:B------:R-:W-:Y:S01]  /*1250*/  USHF.R.S32.HI UR5, URZ, 0x1f, UR4 ;  /* 0x0000001f3f057899 */ /* 0x000fe20008011404 */
[----:B------:R-:W0:Y:S01]  /*1260*/  LDC R96, c[0x0][0x600] ;  /* 0x00018000ff607b82 */ /* 0x000e220000000800 */
[----:B------:R-:W-:Y:S01]  /*1270*/  IMAD.SHL.U32 R9, R7, 0x40, RZ ;  /* 0x0000004007097824 */ /* 0x000fe200078e00ff */
[----:B------:R-:W-:Y:S01]  /*1280*/  LOP3.LUT R0, R0, 0x7, RZ, 0xc0, !PT ;  /* 0x0000000700007812 */ /* 0x000fe200078ec0ff */
[----:B------:R-:W-:Y:S01]  /*1290*/  ULEA.HI UR5, UR5, UR4, URZ, 0x7 ;  /* 0x0000000405057291 */ /* 0x000fe2000f8f383f */
[----:B------:R-:W-:Y:S01]  /*12a0*/  LOP3.LUT R3, R3, 0x30, RZ, 0xc0, !PT ;  /* 0x0000003003037812 */ /* 0x000fe200078ec0ff */
[----:B------:R-:W-:Y:S01]  /*12b0*/  IMAD.MOV.U32 R6, RZ, RZ, 0x1 ;  /* 0x00000001ff067424 */ /* 0x000fe200078e00ff */
[--C-:B------:R-:W-:Y:S01]  /*12c0*/  LOP3.LUT R88, R9, 0x40, R0.reuse, 0xe2, !PT ;  /* 0x0000004009587812 */ /* 0x100fe200078ee200 */
[----:B------:R-:W-:Y:S01]  /*12d0*/  USHF.R.S32.HI UR43, URZ, 0x7, UR5 ;  /* 0x000000073f2b7899 */ /* 0x000fe20008011405 */
[----:B------:R-:W-:Y:S01]  /*12e0*/  IADD3 R0, RZ, -R3, -R0 ;  /* 0x80000003ff007210 */ /* 0x000fe20007ffe800 */
[----:B------:R-:W-:Y:S01]  /*12f0*/  IMAD.U32 R5, RZ, RZ, UR6 ;  /* 0x00000006ff057e24 */ /* 0x000fe2000f8e00ff */
[C---:B------:R-:W-:Y:S01]  /*1300*/  LOP3.LUT R92, R94.reuse, 0x3, RZ, 0xc0, !PT ;  /* 0x000000035e5c7812 */ /* 0x040fe200078ec0ff */
[----:B------:R-:W-:Y:S01]  /*1310*/  UISETP.LT.AND UP0, UPT, UR43, 0x1, UPT ;  /* 0x000000012b00788c */ /* 0x000fe2000bf01270 */
[----:B------:R-:W-:Y:S01]  /*1320*/  LOP3.LUT R95, R94, 0x80, RZ, 0xc0, !PT ;  /* 0x000000805e5f7812 */ /* 0x000fe200078ec0ff */
[----:B------:R-:W-:Y:S01]  /*1330*/  IMAD R0, R7, -0x40, R0 ;  /* 0xffffffc007007824 */ /* 0x000fe200078e0200 */
[----:B------:R-:W-:Y:S01]  /*1340*/  ULDC UR4, c[0x0][0x284] ;  /* 0x0000a10000047ab9 */ /* 0x000fe20000000800 */
[----:B------:R-:W-:Y:S01]  /*1350*/  USEL UR44, UR43, 0x1, UP0 ;  /* 0x000000012b2c7887 */ /* 0x000fe20008000000 */
[----:B--2---:R-:W-:Y:S01]  /*1360*/  SHF.L.U32 R4, R4, R93, RZ ;  /* 0x0000005d04047219 */ /* 0x004fe200000006ff */
[----:B------:R-:W-:Y:S01]  /*1370*/  IMAD R92, R92, -0x2, R5 ;  /* 0xfffffffe5c5c7824 */ /* 0x000fe200078e0205 */
[----:B------:R-:W-:Y:S01]  /*1380*/  LOP3.LUT R88, R88, R3, RZ, 0xfc, !PT ;  /* 0x0000000358587212 */ /* 0x000fe200078efcff */
[----:B------:R-:W-:Y:S01]  /*1390*/  IMAD.SHL.U32 R94, R94, 0x2, RZ ;  /* 0x000000025e5e7824 */ /* 0x000fe200078e00ff */
[----:B------:R-:W-:Y:S01]  /*13a0*/  SHF.L.U32 R93, R6, R93, RZ ;  /* 0x0000005d065d7219 */ /* 0x000fe200000006ff */
[----:B------:R-:W-:Y:S01]  /*13b0*/  VIADD R98, R0, UR4 ;  /* 0x0000000400627c36 */ /* 0x000fe20008000000 */
[----:B------:R-:W-:Y:S01]  /*13c0*/  SHF.R.U32.HI R95, RZ, 0x7, R95 ;  /* 0x00000007ff5f7819 */ /* 0x000fe2000001165f */
[----:B------:R-:W-:Y:S01]  /*13d0*/  IMAD.MOV.U32 R89, RZ, RZ, RZ ;  /* 0x000000ffff597224 */ /* 0x000fe200078e00ff */
[----:B------:R-:W-:Y:S01]  /*13e0*/  LOP3.LUT R97, RZ, R4, RZ, 0x33, !PT ;  /* 0x00000004ff617212 */ /* 0x000fe200078e33ff */
[----:B0-----:R-:W-:Y:S01]  /*13f0*/  VIADD R96, R96, 0xffffffff ;  /* 0xffffffff60607836 */ /* 0x001fe20000000000 */
[----:B------:R-:W-:Y:S01]  /*1400*/  UIADD3 UR44, UR43, -UR44, URZ ;  /* 0x8000002c2b2c7290 */ /* 0x000fe2000fffe03f */
[----:B------:R-:W-:Y:S01]  /*1410*/  UMOV UR40, URZ ;  /* 0x0000003f00287c82 */ /* 0x000fe20008000000 */
[----:B------:R-:W-:-:S10]  /*1420*/  UMOV UR41, URZ ;  /* 0x0000003f00297c82 */ /* 0x000fd40008000000 */
.L_x_166:
[----:B0-----:R-:W0:Y:S01]  /*1430*/  SHFL.IDX PT, R0, R95, RZ, 0x1f ;  /* 0x00001fff5f007589 */ /* 0x001e2200000e0000 */
[----:B-1----:R-:W1:Y:S01]  /*1440*/  S2UR UR7, SR_CgaCtaId ;  /* 0x00000000000779c3 */ /* 0x002e620000008800 */
[----:B------:R-:W-:Y:S01]  /*1450*/  UMOV UR6, 0x400 ;  /* 0x0000040000067882 */ /* 0x000fe20000000000 */
[----:B0-----:R-:W-:Y:S01]  /*1460*/  R2UR UR4, R0 ;  /* 0x00000000000472ca */ /* 0x001fe200000e0000 */
[----:B-1----:R-:W-:-:S12]  /*1470*/  ULEA UR6, UR7, UR6, 0x18 ;  /* 0x0000000607067291 */ /* 0x002fd8000f8ec03f */
[----:B------:R-:W-:-:S04]  /*1480*/  ULEA.HI UR5, UR4, UR4, URZ, 0x1 ;  /* 0x0000000404057291 */ /* 0x000fc8000f8f083f */
[----:B------:R-:W-:-:S04]  /*1490*/  ULOP3.LUT UR5, UR5, 0x7fffe, URZ, 0xc0, !UPT ;  /* 0x0007fffe05057892 */ /* 0x000fc8000f8ec03f */
[----:B------:R-:W-:-:S03]  /*14a0*/  UIADD3 UR5, UR4, -UR5, URZ ;  /* 0x8000000504057290 */ /* 0x000fc6000fffe03f */
[----:B------:R-:W-:Y:S01]  /*14b0*/  ULDC UR4, c[0x0][0x28c] ;  /* 0x0000a30000047ab9 */ /* 0x000fe20000000800 */
[----:B------:R-:W-:Y:S01]  /*14c0*/  ULEA UR5, UR5, UR6, 0xd ;  /* 0x0000000605057291 */ /* 0x000fe2000f8e683f */
[----:B------:R-:W-:-:S03]  /*14d0*/  ISETP.LT.AND P0, PT, RZ, UR4, PT ;  /* 0x00000004ff007c0c */ /* 0x000fc6000bf01270 */
[----:B------:R-:W-:-:S04]  /*14e0*/  UIADD3 UR5, UR5, 0x100, URZ ;  /* 0x0000010005057890 */ /* 0x000fc8000fffe03f */
[----:B------:R-:W-:-:S04]  /*14f0*/  USHF.R.U32.HI UR5, URZ, 0x4, UR5 ;  /* 0x000000043f057899 */ /* 0x000fc80008011605 */
[----:B------:R-:W-:-:S04]  /*1500*/  ULOP3.LUT UR5, UR5, 0x3fff, URZ, 0xc0, !UPT ;  /* 0x00003fff05057892 */ /* 0x000fc8000f8ec03f */
[----:B------:R-:W-:Y:S01]  /*1510*/  ULOP3.LUT UR45, UR5, 0x10000, URZ, 0xfc, !UPT ;  /* 0x00010000052d7892 */ /* 0x000fe2000f8efc3f */
[----:B----4-:R-:W-:Y:S11]  /*1520*/  @P0 BRA `(.L_x_17) ;  /* 0x0000000000400947 */ /* 0x010ff60003800000 */
[----:B------:R-:W-:Y:S01]  /*1530*/  MOV R0, 0x0 ;  /* 0x0000000000007802 */ /* 0x000fe20000000f00 */
[----:B------:R-:W-:Y:S01]  /*1540*/  ULDC.64 UR4, c[0x4][0x68] ;  /* 0x01001a0000047ab9 */ /* 0x000fe20000000a00 */
[----:B------:R-:W-:Y:S01]  /*1550*/  ULDC.64 UR6, c[0x4][0x8] ;  /* 0x0100020000067ab9 */ /* 0x000fe20000000a00 */
[----:B------:R-:W-:Y:S01]  /*1560*/  IMAD.U32 R4, RZ, RZ, UR4 ;  /* 0x00000004ff047e24 */ /* 0x000fe2000f8e00ff */
[----:B------:R0:W1:Y:S01]  /*1570*/  LDC.64 R14, c[0x4][R0] ;  /* 0x01000000000e7b82 */ /* 0x0000620000000a00 */
[----:B------:R-:W-:Y:S01]  /*1580*/  IMAD.U32 R5, RZ, RZ, UR5 ;  /* 0x00000005ff057e24 */ /* 0x000fe2000f8e00ff */
[----:B------:R-:W-:Y:S01]  /*1590*/  ULDC.64 UR4, c[0x4][0x70] ;  /* 0x01001c0000047ab9 */ /* 0x000fe20000000a00 */
[----:B------:R-:W-:Y:S02]  /*15a0*/  IMAD.U32 R10, RZ, RZ, UR6 ;  /* 0x00000006ff0a7e24 */ /* 0x000fe4000f8e00ff */
[----:B------:R-:W-:Y:S02]  /*15b0*/  IMAD.U32 R6, RZ, RZ, UR4 ;  /* 0x00000004ff067e24 */ /* 0x000fe4000f8e00ff */
[----:B------:R-:W-:-:S02]  /*15c0*/  IMAD.U32 R7, RZ, RZ, UR5 ;  /* 0x00000005ff077e24 */ /* 0x000fc4000f8e00ff */
[----:B------:R-:W-:Y:S02]  /*15d0*/  IMAD.U32 R11, RZ, RZ, UR7 ;  /* 0x00000007ff0b7e24 */ /* 0x000fe4000f8e00ff */
[----:B------:R-:W-:Y:S02]  /*15e0*/  IMAD.MOV.U32 R8, RZ, RZ, 0x1e1 ;  /* 0x000001e1ff087424 */ /* 0x000fe400078e00ff */
[----:B------:R-:W-:Y:S02]  /*15f0*/  IMAD.MOV.U32 R12, RZ, RZ, 0x1 ;  /* 0x00000001ff0c7424 */ /* 0x000fe400078e00ff */
[----:B0-----:R-:W-:-:S07]  /*1600*/  IMAD.MOV.U32 R13, RZ, RZ, RZ ;  /* 0x000000ffff0d7224 */ /* 0x001fce00078e00ff */
[----:B------:R-:W-:-:S07]  /*1610*/  LEPC R20, `(.L_x_17) ;  /* 0x000000001014794e */ /* 0x000fce0000000000 */
[----:B-1---5:R-:W-:Y:S05]  /*1620*/  CALL.ABS.NOINC R14 ;  /* 0x000000000e007343 */ /* 0x022fea0003c00000 */
.L_x_17:
[----:B------:R-:W-:-:S04]  /*1630*/  LOP3.LUT R0, R18, 0x1, RZ, 0xfc, !PT ;  /* 0x0000000112007812 */ /* 0x000fc800078efcff */
[----:B------:R-:W-:-:S13]  /*1640*/  ISETP.NE.AND P0, PT, R0, 0x3, PT ;  /* 0x000000030000780c */ /* 0x000fda0003f05270 */
[----:B------:R-:W-:Y:S05]  /*1650*/  @!P0 BRA `(.L_x_18) ;  /* 0x0000000000048947 */ /* 0x000fea0003800000 */
[----:B------:R-:W-:Y:S01]  /*1660*/  BPT.TRAP 0x1 ;  /* 0x000000040000795c */ /* 0x000fe20000300000 */
.L_x_18:
[----:B------:R-:W0:Y:S01]  /*1670*/  S2UR UR5, SR_CgaCtaId ;  /* 0x00000000000579c3 */ /* 0x000e220000008800 */
[----:B------:R-:W-:Y:S01]  /*1680*/  UMOV UR4, 0x400 ;  /* 0x0000040000047882 */ /* 0x000fe20000000000 */
[----:B------:R-:W-:Y:S02]  /*1690*/  IMAD.U32 R0, RZ, RZ, UR40 ;  /* 0x00000028ff007e24 */ /* 0x000fe4000f8e00ff */
[----:B------:R-:W-:-:S03]  /*16a0*/  IMAD.U32 R3, RZ, RZ, UR41 ;  /* 0x00000029ff037e24 */ /* 0x000fc6000f8e00ff */
[----:B------:R-:W-:Y:S01]  /*16b0*/  SHF.L.U32 R0, R0, 0x1f, RZ ;  /* 0x0000001f00007819 */ /* 0x000fe200000006ff */
[----:B0-----:R-:W-:-:S06]  /*16c0*/  ULEA UR4, UR5, UR4, 0x18 ;  /* 0x0000000405047291 */ /* 0x001fcc000f8ec03f */
[----:B------:R-:W-:-:S04]  /*16d0*/  IMAD.U32 R6, RZ, RZ, UR4 ;  /* 0x00000004ff067e24 */ /* 0x000fc8000f8e00ff */
[----:B------:R-:W-:-:S04]  /*16e0*/  IMAD R3, R3, 0x8, R6 ;  /* 0x0000000803037824 */ /* 0x000fc800078e0206 */
[----:B------:R0:W1:Y:S01]  /*16f0*/  SYNCS.PHASECHK.TRANS64.TRYWAIT P1, [R3+URZ], R0 ;  /* 0x00000000030075a7 */ /* 0x000062000802017f */
[----:B------:R-:W-:Y:S05]  /*1700*/  @!P0 BRA `(.L_x_19) ;  /* 0x0000000000048947 */ /* 0x000fea0003800000 */
[----:B------:R-:W-:Y:S01]  /*1710*/  BPT.TRAP 0x1 ;  /* 0x000000040000795c */ /* 0x000fe20000300000 */
.L_x_19:
[----:B------:R-:W-:-:S05]  /*1720*/  IMAD.U32 R4, RZ, RZ, UR44 ;  /* 0x0000002cff047e24 */ /* 0x000fca000f8e00ff */
[----:B------:R-:W-:Y:S01]  /*1730*/  ISETP.GE.AND P2, PT, R4, 0x1, PT ;  /* 0x000000010400780c */ /* 0x000fe20003f46270 */
[----:B-1----:R-:W-:-:S12]  /*1740*/  @P1 BRA `(.L_x_20) ;  /* 0x0000000000081947 */ /* 0x002fd80003800000 */
[----:B------:R-:W1:Y:S02]  /*1750*/  SYNCS.PHASECHK.TRANS64.TRYWAIT P1, [R3+URZ], R0 ;  /* 0x00000000030075a7 */ /* 0x000e64000802017f */
[----:B-1----:R-:W-:Y:S05]  /*1760*/  @!P1 BRA `(.L_x_21) ;  /* 0x0000005400d49947 */ /* 0x002fea0003800000 */
.L_x_20:
[----:B------:R-:W-:Y:S05]  /*1770*/  WARPSYNC.ALL ;  /* 0x0000000000007948 */ /* 0x000fea0003800000 */
[----:B------:R-:W-:Y:S01]  /*1780*/  R2UR UR4, R6 ;  /* 0x00000000060472ca */ /* 0x000fe200000e0000 */
[----:B------:R-:W-:Y:S01]  /*1790*/  ULEA UR5, UR41, UR45, 0xa ;  /* 0x0000002d29057291 */ /* 0x000fe2000f8e503f */
[----:B------:R-:W-:Y:S01]  /*17a0*/  WARPGROUP.ARRIVE ;  /* 0x00000000000079c5 */ /* 0x000fe20000000000 */
[----:B------:R-:W-:Y:S01]  /*17b0*/  UMOV UR9, 0x40000040 ;  /* 0x4000004000097882 */ /* 0x000fe20000000000 */
[----:B------:R-:W-:-:S04]  /*17c0*/  UMOV UR11, 0x40000040 ;  /* 0x40000040000b7882 */ /* 0x000fc80000000000 */
[----:B------:R-:W-:-:S05]  /*17d0*/  UMOV UR8, UR5 ;  /* 0x0000000500087c82 */ /* 0x000fca0008000000 */
[----:B------:R-:W-:-:S04]  /*17e0*/  UIADD3 UR4, UR4, 0xc100, URZ ;  /* 0x0000c10004047890 */ /* 0x000fc8000fffe03f */
[----:B------:R-:W-:-:S04]  /*17f0*/  USHF.R.U32.HI UR4, URZ, 0x4, UR4 ;  /* 0x000000043f047899 */ /* 0x000fc80008011604 */
[----:B------:R-:W-:-:S04]  /*1800*/  ULOP3.LUT UR4, UR4, 0x3fff, URZ, 0xc0, !UPT ;  /* 0x00003fff04047892 */ /* 0x000fc8000f8ec03f */
[----:B------:R-:W-:-:S04]  /*1810*/  ULOP3.LUT UR4, UR4, 0x10000, URZ, 0xfc, !UPT ;  /* 0x0001000004047892 */ /* 0x000fc8000f8efc3f */
[----:B------:R-:W-:-:S07]  /*1820*/  ULEA UR6, UR41, UR4, 0xa ;  /* 0x0000000429067291 */ /* 0x000fce000f8e503f */
[----:B------:R-:W-:Y:S02]  /*1830*/  UMOV UR10, UR6 ;  /* 0x00000006000a7c82 */ /* 0x000fe40008000000 */
[----:B------:R-:W-:Y:S01]  /*1840*/  IGMMA.64x128x32.S8.S8 R24, gdesc[UR8], RZ, !UPT, gsb0 ;  /* 0x03600000081879f1 */ /* 0x000fe2000c0410ff */
[----:B------:R-:W-:Y:S02]  /*1850*/  UIADD3 UR8, UR5, 0x2, URZ ;  /* 0x0000000205087890 */ /* 0x000fe4000fffe03f */
[----:B------:R-:W-:Y:S01]  /*1860*/  UIADD3 UR10, UR6, 0x2, URZ ;  /* 0x00000002060a7890 */ /* 0x000fe2000fffe03f */
[----:B------:R-:W-:Y:S01]  /*1870*/  UMOV UR9, 0x40000040 ;  /* 0x4000004000097882 */ /* 0x000fe20000000000 */
[----:B------:R-:W-:Y:S01]  /*1880*/  UMOV UR11, 0x40000040 ;  /* 0x40000040000b7882 */ /* 0x000fe20000000000 */
[----:B------:R-:W-:Y:S02]  /*1890*/  WARPGROUP.DEPBAR.LE gsb0, 0x0 ;  /* 0x00008000000079c5 */ /* 0x000fe40000010000 */
[----:B------:R-:W-:-:S06]  /*18a0*/  WARPGROUP.ARRIVE ;  /* 0x00000000000079c5 */ /* 0x000fcc0000000000 */
[----:B------:R-:W-:Y:S01]  /*18b0*/  IGMMA.64x128x32.S8.S8 R24, gdesc[UR8], R24, gsb0 ;  /* 0x03600000081879f1 */ /* 0x000fe20008041018 */
        /* <DEDUP_REMOVED lines=13> */
[----:B------:R-:W-:Y:S03]  /*1990*/  IGMMA.64x128x32.S8.S8 R24, gdesc[UR8], R24, gsb0 ;  /* 0x03600000081879f1 */ /* 0x000fe60008041018 */
[----:B------:R-:W-:Y:S02]  /*19a0*/  WARPGROUP.DEPBAR.LE gsb0, 0x0 ;  /* 0x00008000000079c5 */ /* 0x000fe40000010000 */
[----:B------:R-:W-:Y:S05]  /*19b0*/  @!P2 BRA `(.L_x_22) ;  /* 0x000000040028a947 */ /* 0x000fea0003800000 */
[----:B------:R-:W-:Y:S01]  /*19c0*/  UIADD3 UR5, UR41, 0x1, URZ ;  /* 0x0000000129057890 */ /* 0x000fe2000fffe03f */
[----:B01----:R-:W-:Y:S02]  /*19d0*/  IMAD.U32 R0, RZ, RZ, UR44 ;  /* 0x0000002cff007e24 */ /* 0x003fe4000f8e00ff */
[----:B------:R-:W-:Y:S01]  /*19e0*/  IMAD.U32 R3, RZ, RZ, UR41 ;  /* 0x00000029ff037e24 */ /* 0x000fe2000f8e00ff */
[----:B------:R-:W-:-:S04]  /*19f0*/  UISETP.NE.AND UP0, UPT, UR5, 0x3, UPT ;  /* 0x000000030500788c */ /* 0x000fc8000bf05270 */
[----:B------:R-:W-:Y:S02]  /*1a00*/  USEL UR6, URZ, 0x1, UP0 ;  /* 0x000000013f067887 */ /* 0x000fe40008000000 */
[----:B------:R-:W-:Y:S02]  /*1a10*/  USEL UR5, UR5, URZ, UP0 ;  /* 0x0000003f05057287 */ /* 0x000fe40008000000 */
[----:B------:R-:W-:-:S06]  /*1a20*/  ULOP3.LUT UR6, UR40, UR6, URZ, 0x3c, !UPT ;  /* 0x0000000628067292 */ /* 0x000fcc000f8e3c3f */
[----:B------:R-:W-:-:S07]  /*1a30*/  IMAD.U32 R7, RZ, RZ, UR6 ;  /* 0x00000006ff077e24 */ /* 0x000fce000f8e00ff */
.L_x_29:
[----:B------:R-:W-:Y:S05]  /*1a40*/  @!P0 BRA `(.L_x_23) ;  /* 0x0000000000048947 */ /* 0x000fea0003800000 */
[----:B------:R-:W-:Y:S01]  /*1a50*/  BPT.TRAP 0x1 ;  /* 0x000000040000795c */ /* 0x000fe20000300000 */
.L_x_23:
[----:B------:R-:W0:Y:S01]  /*1a60*/  S2UR UR7, SR_CgaCtaId ;  /* 0x00000000000779c3 */ /* 0x000e220000008800 */
[----:B------:R-:W-:Y:S01]  /*1a70*/  UMOV UR6, 0x400 ;  /* 0x0000040000067882 */ /* 0x000fe20000000000 */
[----:B------:R-:W-:Y:S01]  /*1a80*/  IMAD.U32 R5, RZ, RZ, UR5 ;  /* 0x00000005ff057e24 */ /* 0x000fe2000f8e00ff */
[----:B------:R-:W-:Y:S01]  /*1a90*/  SHF.L.U32 R4, R7, 0x1f, RZ ;  /* 0x0000001f07047819 */ /* 0x000fe200000006ff */
[----:B0-----:R-:W-:-:S06]  /*1aa0*/  ULEA UR6, UR7, UR6, 0x18 ;  /* 0x0000000607067291 */ /* 0x001fcc000f8ec03f */
[----:B------:R-:W-:-:S04]  /*1ab0*/  IMAD.U32 R6, RZ, RZ, UR6 ;  /* 0x00000006ff067e24 */ /* 0x000fc8000f8e00ff */
[----:B------:R-:W-:-:S04]  /*1ac0*/  IMAD R5, R5, 0x8, R6 ;  /* 0x0000000805057824 */ /* 0x000fc800078e0206 */
[----:B------:R0:W1:Y:S01]  /*1ad0*/  SYNCS.PHASECHK.TRANS64.TRYWAIT P1, [R5+URZ], R4 ;  /* 0x00000004050075a7 */ /* 0x000062000802017f */
[----:B------:R-:W-:Y:S05]  /*1ae0*/  @!P0 BRA `(.L_x_24) ;  /* 0x0000000000048947 */ /* 0x000fea0003800000 */
[----:B------:R-:W-:Y:S01]  /*1af0*/  BPT.TRAP 0x1 ;  /* 0x000000040000795c */ /* 0x000fe20000300000 */
.L_x_24:
[----:B-1----:R-:W-:Y:S05]  /*1b00*/  @P1 BRA `(.L_x_25) ;  /* 0x0000000000081947 */ /* 0x002fea0003800000 */
[----:B------:R-:W1:Y:S02]  /*1b10*/  SYNCS.PHASECHK.TRANS64.TRYWAIT P1, [R5+URZ], R4 ;  /* 0x00000004050075a7 */ /* 0x000e64000802017f */
[----:B-1----:R-:W-:Y:S05]  /*1b20*/  @!P1 BRA `(.L_x_26) ;  /* 0x0000005000f89947 */ /* 0x002fea0003800000 */
.L_x_25:
[----:B------:R-:W-:Y:S01]  /*1b30*/  ULEA UR6, UR5, UR45, 0xa ;  /* 0x0000002d05067291 */ /* 0x000fe2000f8e503f */
[----:B------:R-:W-:Y:S01]  /*1b40*/  WARPGROUP.ARRIVE ;  /* 0x00000000000079c5 */ /* 0x000fe20000000000 */
[----:B------:R-:W-:Y:S01]  /*1b50*/  ULEA UR7, UR5, UR4, 0xa ;  /* 0x0000000405077291 */ /* 0x000fe2000f8e503f */
[----:B------:R-:W-:Y:S01]  /*1b60*/  UMOV UR9, 0x40000040 ;  /* 0x4000004000097882 */ /* 0x000fe20000000000 */
[----:B------:R-:W-:-:S03]  /*1b70*/  UMOV UR11, 0x40000040 ;  /* 0x40000040000b7882 */ /* 0x000fc60000000000 */
[----:B------:R-:W-:Y:S02]  /*1b80*/  UMOV UR8, UR6 ;  /* 0x0000000600087c82 */ /* 0x000fe40008000000 */
[----:B------:R-:W-:Y:S02]  /*1b90*/  UMOV UR10, UR7 ;  /* 0x00000007000a7c82 */ /* 0x000fe40008000000 */
[----:B------:R-:W-:Y:S01]  /*1ba0*/  IGMMA.64x128x32.S8.S8 R24, gdesc[UR8], R24, gsb0 ;  /* 0x03600000081879f1 */ /* 0x000fe20008041018 */
[----:B------:R-:W-:Y:S02]  /*1bb0*/  UIADD3 UR8, UR6, 0x2, URZ ;  /* 0x0000000206087890 */ /* 0x000fe4000fffe03f */
[----:B------:R-:W-:Y:S01]  /*1bc0*/  UIADD3 UR10, UR7, 0x2, URZ ;  /* 0x00000002070a7890 */ /* 0x000fe2000fffe03f */
[----:B------:R-:W-:Y:S01]  /*1bd0*/  UMOV UR9, 0x40000040 ;  /* 0x4000004000097882 */ /* 0x000fe20000000000 */
[----:B------:R-:W-:Y:S01]  /*1be0*/  UMOV UR11, 0x40000040 ;  /* 0x40000040000b7882 */ /* 0x000fe20000000000 */
[----:B------:R-:W-:-:S02]  /*1bf0*/  WARPGROUP.DEPBAR.LE gsb0, 0x0 ;  /* 0x00008000000079c5 */ /* 0x000fc40000010000 */
        /* <DEDUP_REMOVED lines=18> */
[----:B------:R-:W-:Y:S01]  /*1d20*/  BPT.TRAP 0x1 ;  /* 0x000000040000795c */ /* 0x000fe20000300000 */
.L_x_27:
[----:B------:R-:W-:-:S13]  /*1d30*/  ISETP.NE.AND P1, PT, R22, RZ, PT ;  /* 0x000000ff1600720c */ /* 0x000fda0003f25270 */
[----:B01----:R-:W-:-:S04]  /*1d40*/  @P1 IMAD R4, R3, 0x8, R6 ;  /* 0x0000000803041824 */ /* 0x003fc800078e0206 */
[----:B------:R-:W-:-:S05]  /*1d50*/  @P1 VIADD R4, R4, 0x18 ;  /* 0x0000001804041836 */ /* 0x000fca0000000000 */
[----:B------:R-:W-:-:S04]  /*1d60*/  @P1 PRMT R4, R19, 0x654, R4 ;  /* 0x0000065413041816 */ /* 0x000fc80000000004 */
[----:B------:R0:W-:Y:S01]  /*1d70*/  @P1 SYNCS.ARRIVE.TRANS64.RED.A1T0 RZ, [R4+URZ], RZ ;  /* 0x000000ff04ff19a7 */ /* 0x0001e2000810043f */
[----:B------:R-:W-:-:S13]  /*1d80*/  ISETP.GT.U32.AND P1, PT, R18, 0x1, PT ;  /* 0x000000011200780c */ /* 0x000fda0003f24070 */
[----:B0-----:R-:W-:Y:S05]  /*1d90*/  @P1 BRA `(.L_x_28) ;  /* 0x0000000000041947 */ /* 0x001fea0003800000 */
[----:B------:R-:W-:Y:S01]  /*1da0*/  BPT.TRAP 0x1 ;  /* 0x000000040000795c */ /* 0x000fe20000300000 */
.L_x_28:
[----:B------:R-:W-:Y:S01]  /*1db0*/  UIADD3 UR5, UR5, 0x1, URZ ;  /* 0x0000000105057890 */ /* 0x000fe2000fffe03f */
[C---:B------:R-:W-:Y:S01]  /*1dc0*/  ISETP.GT.AND P2, PT, R0.reuse, 0x1, PT ;  /* 0x000000010000780c */ /* 0x040fe20003f44270 */
[----:B------:R-:W-:Y:S02]  /*1dd0*/  VIADD R3, R3, 0x1 ;  /* 0x0000000103037836 */ /* 0x000fe40000000000 */
[----:B------:R-:W-:Y:S01]  /*1de0*/  UISETP.NE.AND UP0, UPT, UR5, 0x3, UPT ;  /* 0x000000030500788c */ /* 0x000fe2000bf05270 */
[----:B------:R-:W-:Y:S02]  /*1df0*/  VIADD R0, R0, 0xffffffff ;  /* 0xffffffff00007836 */ /* 0x000fe40000000000 */
[C---:B------:R-:W-:Y:S01]  /*1e00*/  ISETP.NE.AND P1, PT, R3.reuse, 0x3, PT ;  /* 0x000000030300780c */ /* 0x040fe20003f25270 */
[----:B------:R-:W-:Y:S02]  /*1e10*/  USEL UR6, URZ, 0x1, UP0 ;  /* 0x000000013f067887 */ /* 0x000fe40008000000 */
[----:B------:R-:W-:Y:S01]  /*1e20*/  USEL UR5, UR5, URZ, UP0 ;  /* 0x0000003f05057287 */ /* 0x000fe20008000000 */
[----:B------:R-:W-:-:S03]  /*1e30*/  SEL R3, R3, RZ, P1 ;  /* 0x000000ff03037207 */ /* 0x000fc60000800000 */
[----:B------:R-:W-:Y:S01]  /*1e40*/  LOP3.LUT R7, R7, UR6, RZ, 0x3c, !PT ;  /* 0x0000000607077c12 */ /* 0x000fe2000f8e3cff */
[----:B------:R-:W-:Y:S07]  /*1e50*/  @P2 BRA `(.L_x_29) ;  /* 0xfffffff800f82947 */ /* 0x000fee000383ffff */
.L_x_22:
[----:B01----:R-:W0:Y:S02]  /*1e60*/  LDC R0, c[0x0][0x28c] ;  /* 0x0000a300ff007b82 */ /* 0x003e240000000800 */
[----:B0-----:R-:W-:-:S13]  /*1e70*/  ISETP.GE.AND P1, PT, R0, 0x1, PT ;  /* 0x000000010000780c */ /* 0x001fda0003f26270 */
[----:B------:R-:W-:Y:S05]  /*1e80*/  @!P1 BRA `(.L_x_30) ;  /* 0x0000000000449947 */ /* 0x000fea0003800000 */
[----:B------:R-:W-:Y:S05]  /*1e90*/  @!P0 BRA `(.L_x_31) ;  /* 0x0000000000048947 */ /* 0x000fea0003800000 */
[----:B------:R-:W-:Y:S01]  /*1ea0*/  BPT.TRAP 0x1 ;  /* 0x000000040000795c */ /* 0x000fe20000300000 */
.L_x_31:
[----:B------:R-:W-:-:S13]  /*1eb0*/  ISETP.NE.AND P0, PT, R22, RZ, PT ;  /* 0x000000ff1600720c */ /* 0x000fda0003f05270 */
[----:B------:R-:W-:-:S05]  /*1ec0*/  VOTEU.ANY UP0, P0 ;  /* 0x00000000003f7886 */ /* 0x000fca0000000100 */
[----:B------:R-:W-:-:S06]  /*1ed0*/  @UP0 UIADD3 UR4, UR44, UR41, URZ ;  /* 0x000000292c040290 */ /* 0x000fcc000fffe03f */
[----:B------:R-:W-:Y:S02]  /*1ee0*/  IMAD.U32 R4, RZ, RZ, UR4 ;  /* 0x00000004ff047e24 */ /* 0x000fe4000f8e00ff */
[----:B------:R-:W-:Y:S02]  /*1ef0*/  IMAD.U32 R3, RZ, RZ, UR4 ;  /* 0x00000004ff037e24 */ /* 0x000fe4000f8e00ff */
[----:B------:R-:W-:-:S05]  /*1f00*/  @P0 IMAD.WIDE.U32 R4, R4, -0x55555555, RZ ;  /* 0xaaaaaaab04040825 */ /* 0x000fca00078e00ff */
[----:B------:R-:W-:-:S05]  /*1f10*/  @P0 SHF.R.U32.HI R0, RZ, 0x1, R5 ;  /* 0x00000001ff000819 */ /* 0x000fca0000011605 */
[----:B------:R-:W-:-:S04]  /*1f20*/  @P0 IMAD R0, R0, -0x3, R3 ;  /* 0xfffffffd00000824 */ /* 0x000fc800078e0203 */
[----:B------:R-:W-:-:S04]  /*1f30*/  @P0 IMAD R0, R0, 0x8, R6 ;  /* 0x0000000800000824 */ /* 0x000fc800078e0206 */
[----:B------:R-:W-:-:S05]  /*1f40*/  @P0 VIADD R0, R0, 0x18 ;  /* 0x0000001800000836 */ /* 0x000fca0000000000 */
[----:B------:R-:W-:-:S04]  /*1f50*/  @P0 PRMT R0, R19, 0x654, R0 ;  /* 0x0000065413000816 */ /* 0x000fc80000000000 */
[----:B------:R0:W-:Y:S01]  /*1f60*/  @P0 SYNCS.ARRIVE.TRANS64.RED.A1T0 RZ, [R0+URZ], RZ ;  /* 0x000000ff00ff09a7 */ /* 0x0001e2000810043f */
[----:B------:R-:W-:-:S13]  /*1f70*/  ISETP.GT.U32.AND P0, PT, R18, 0x1, PT ;  /* 0x000000011200780c */ /* 0x000fda0003f04070 */
[----:B0-----:R-:W-:Y:S05]  /*1f80*/  @P0 BRA `(.L_x_30) ;  /* 0x0000000000040947 */ /* 0x001fea0003800000 */
[----:B------:R-:W-:Y:S01]  /*1f90*/  BPT.TRAP 0x1 ;  /* 0x000000040000795c */ /* 0x000fe20000300000 */
.L_x_30:
[----:B------:R-:W-:Y:S01]  /*1fa0*/  UISETP.GE.U32.AND UP1, UPT, UR43, 0x3, UPT ;  /* 0x000000032b00788c */ /* 0x000fe2000bf26070 */
[----:B------:R-:W-:Y:S01]  /*1fb0*/  IMAD.SHL.U32 R3, R100, 0x80, RZ ;  /* 0x0000008064037824 */ /* 0x000fe200078e00ff */
[----:B------:R-:W-:Y:S01]  /*1fc0*/  UIADD3 UR41, UR43, UR41, URZ ;  /* 0x000000292b297290 */ /* 0x000fe2000fffe03f */
[----:B------:R-:W-:Y:S01]  /*1fd0*/  IMAD.SHL.U32 R11, R101, 0x80, RZ ;  /* 0x00000080650b7824 */ /* 0x000fe200078e00ff */
[----:B------:R-:W-:Y:S01]  /*1fe0*/  ULDC UR7, c[0x0][0x288] ;  /* 0x0000a20000077ab9 */ /* 0x000fe20000000800 */
[----:B------:R-:W-:Y:S01]  /*1ff0*/  IMAD.MOV.U32 R0, RZ, RZ, -0x1 ;  /* 0xffffffffff007424 */ /* 0x000fe200078e00ff */
[----:B------:R-:W-:Y:S01]  /*2000*/  UISETP.GT.U32.AND UP0, UPT, UR41, 0x2, UPT ;  /* 0x000000022900788c */ /* 0x000fe2000bf04070 */
[----:B------:R-:W-:-:S03]  /*2010*/  ISETP.GE.AND P0, PT, R3, UR7, PT ;  /* 0x0000000703007c0c */ /* 0x000fc6000bf06270 */
[----:B------:R-:W-:Y:S02]  /*2020*/  UISETP.LT.U32.AND UP0, UPT, UR43, 0x3, UP0 ;  /* 0x000000032b00788c */ /* 0x000fe40008701070 */
[----:B------:R-:W-:Y:S02]  /*2030*/  @UP1 UIMAD.WIDE.U32 UR4, UR41, -0x55555555, URZ ;  /* 0xaaaaaaab290418a5 */ /* 0x000fe4000f8e003f */
[----:B------:R-:W-:Y:S02]  /*2040*/  USEL UR6, URZ, 0x1, !UP0 ;  /* 0x000000013f067887 */ /* 0x000fe4000c000000 */
[----:B------:R-:W-:Y:S02]  /*2050*/  @UP1 USHF.R.U32.HI UR4, URZ, 0x1, UR5 ;  /* 0x000000013f041899 */ /* 0x000fe40008011605 */
[----:B------:R-:W-:Y:S01]  /*2060*/  ULOP3.LUT UR40, UR40, UR6, URZ, 0x3c, !UPT ;  /* 0x0000000628287292 */ /* 0x000fe2000f8e3c3f */
[----:B------:R-:W-:Y:S02]  /*2070*/  ULDC UR5, c[0x0][0x284] ;  /* 0x0000a10000057ab9 */ /* 0x000fe40000000800 */
[----:B------:R-:W-:Y:S01]  /*2080*/  ISETP.GE.OR P0, PT, R11, UR5, P0 ;  /* 0x000000050b007c0c */ /* 0x000fe20008706670 */
[----:B------:R-:W-:-:S12]  /*2090*/  @UP1 ULOP3.LUT UR40, UR40, 0x1, UR4, 0x78, !UPT ;  /* 0x0000000128281892 */ /* 0x000fd8000f8e7804 */
[----:B------:R-:W-:Y:S05]  /*20a0*/  @P0 BRA `(.L_x_32) ;  /* 0x0000003000c80947 */ /* 0x000fea0003800000 */
[----:B------:R-:W0:Y:S01]  /*20b0*/  LDC.64 R12, c[0x0][0x5c8] ;  /* 0x00017200ff0c7b82 */ /* 0x000e220000000a00 */
[----:B------:R-:W-:Y:S01]  /*20c0*/  SHF.R.S32.HI R10, RZ, 0x1f, R23 ;  /* 0x0000001fff0a7819 */ /* 0x000fe20000011417 */
[----:B------:R-:W-:Y:S01]  /*20d0*/  ULDC.64 UR4, c[0x0][0x5d0] ;  /* 0x0001740000047ab9 */ /* 0x000fe20000000a00 */
[----:B------:R-:W-:Y:S01]  /*20e0*/  LOP3.LUT R8, R3, 0x6, R94, 0xf8, !PT ;  /* 0x0000000603087812 */ /* 0x000fe200078ef85e */
[----:B------:R-:W-:Y:S01]  /*20f0*/  IMAD.WIDE R14, R101, 0x80, R88 ;  /* 0x00000080650e7825 */ /* 0x000fe200078e0258 */
[----:B------:R-:W-:Y:S02]  /*2100*/  BSSY B0, `(.L_x_32) ;  /* 0x000032c000007945 */ /* 0x000fe40003800000 */
[----:B------:R-:W-:Y:S01]  /*2110*/  SHF.R.S32.HI R9, RZ, 0x1f, R8 ;  /* 0x0000001fff097819 */ /* 0x000fe20000011408 */
[----:B------:R-:W-:Y:S02]  /*2120*/  IMAD R4, R10, UR4, RZ ;  /* 0x000000040a047c24 */ /* 0x000fe4000f8e02ff */
[----:B------:R-:W-:-:S02]  /*2130*/  IMAD.IADD R101, R98, 0x1, -R11 ;  /* 0x0000000162657824 */ /* 0x000fc400078e0a0b */
[C---:B------:R-:W-:Y:S02]  /*2140*/  IMAD R7, R23.reuse, UR5, R4 ;  /* 0x0000000517077c24 */ /* 0x040fe4000f8e0204 */
[----:B------:R-:W-:Y:S01]  /*2150*/  IMAD.WIDE.U32 R4, R23, UR4, R8 ;  /* 0x0000000417047c25 */ /* 0x000fe2000f8e0008 */
[----:B------:R-:W-:-:S03]  /*2160*/  ULDC.64 UR4, c[0x0][0x5c0] ;  /* 0x0001700000047ab9 */ /* 0x000fc60000000a00 */
[----:B------:R-:W-:Y:S02]  /*2170*/  IMAD.IADD R5, R5, 0x1, R7 ;  /* 0x0000000105057824 */ /* 0x000fe400078e0207 */
[----:B------:R-:W-:Y:S02]  /*2180*/  IMAD.IADD R3, R92, 0x1, -R3 ;  /* 0x000000015c037824 */ /* 0x000fe400078e0a03 */
[-C--:B0-----:R-:W-:Y:S02]  /*2190*/  IMAD R6, R15, R12.reuse, RZ ;  /* 0x0000000c0f067224 */ /* 0x081fe400078e02ff */
[----:B------:R-:W-:-:S04]  /*21a0*/  IMAD.WIDE.U32 R4, R14, R12, R4 ;  /* 0x0000000c0e047225 */ /* 0x000fc800078e0004 */
[----:B------:R-:W-:Y:S01]  /*21b0*/  IMAD R7, R14, R13, R6 ;  /* 0x0000000d0e077224 */ /* 0x000fe200078e0206 */
[----:B------:R-:W-:-:S04]  /*21c0*/  IADD3 R4, P0, R4, UR4, RZ ;  /* 0x0000000404047c10 */ /* 0x000fc8000ff1e0ff */
[----:B------:R-:W-:Y:S02]  /*21d0*/  IADD3.X R5, R5, UR5, R7, P0, !PT ;  /* 0x0000000505057c10 */ /* 0x000fe400087fe407 */
[----:B-----5:R-:W-:Y:S02]  /*21e0*/  ISETP.NE.AND P0, PT, R91, RZ, PT ;  /* 0x000000ff5b00720c */ /* 0x020fe40003f05270 */
[----:B------:R-:W-:-:S04]  /*21f0*/  LEA R6, P1, R12, R4, 0x3 ;  /* 0x000000040c067211 */ /* 0x000fc800078218ff */
[----:B------:R-:W-:-:S07]  /*2200*/  LEA.HI.X R7, R12, R5, R13, 0x3, P1 ;  /* 0x000000050c077211 */ /* 0x000fce00008f1c0d */
[----:B------:R-:W-:Y:S05]  /*2210*/  @!P0 BRA `(.L_x_33) ;  /* 0x0000002400608947 */ /* 0x000fea0003800000 */
[----:B------:R-:W0:Y:S01]  /*2220*/  LDC.64 R102, c[0x0][0x5b0] ;  /* 0x00016c00ff667b82 */ /* 0x000e220000000a00 */
[----:B------:R-:W-:Y:S01]  /*2230*/  ULDC.64 UR4, c[0x0][0x5b8] ;  /* 0x00016e0000047ab9 */ /* 0x000fe20000000a00 */
[----:B------:R-:W-:Y:S01]  /*2240*/  ISETP.GE.AND P1, PT, R101, 0x1, PT ;  /* 0x000000016500780c */ /* 0x000fe20003f26270 */
[----:B------:R-:W-:Y:S01]  /*2250*/  IMAD R10, R10, UR4, RZ ;  /* 0x000000040a0a7c24 */ /* 0x000fe2000f8e02ff */
[----:B------:R-:W-:Y:S01]  /*2260*/  BSSY B1, `(.L_x_34) ;  /* 0x000000e000017945 */ /* 0x000fe20003800000 */
[----:B------:R-:W-:Y:S01]  /*2270*/  IMAD.WIDE.U32 R20, R23, UR4, R8 ;  /* 0x0000000417147c25 */ /* 0x000fe2000f8e0008 */
[----:B------:R-:W-:Y:S02]  /*2280*/  ISETP.LT.OR P5, PT, R3, 0x1, !P1 ;  /* 0x000000010300780c */ /* 0x000fe40004fa1670 */
[----:B------:R-:W1:Y:S01]  /*2290*/  LDC.64 R104, c[0x0][0x5a8] ;  /* 0x00016a00ff687b82 */ /* 0x000e620000000a00 */
[----:B------:R-:W-:Y:S02]  /*22a0*/  IMAD R13, R23, UR5, R10 ;  /* 0x00000005170d7c24 */ /* 0x000fe4000f8e020a */
[----:B------:R-:W-:-:S02]  /*22b0*/  IMAD.MOV.U32 R12, RZ, RZ, R20 ;  /* 0x000000ffff0c7224 */ /* 0x000fc400078e0014 */
[----:B------:R-:W-:Y:S02]  /*22c0*/  IMAD.IADD R13, R21, 0x1, R13 ;  /* 0x00000001150d7824 */ /* 0x000fe400078e020d */
[-C--:B0-----:R-:W-:Y:S02]  /*22d0*/  IMAD R10, R15, R102.reuse, RZ ;  /* 0x000000660f0a7224 */ /* 0x081fe400078e02ff */
[----:B------:R-:W-:-:S04]  /*22e0*/  IMAD.WIDE.U32 R8, R14, R102, R12 ;  /* 0x000000660e087225 */ /* 0x000fc800078e000c */
[----:B------:R-:W-:Y:S01]  /*22f0*/  IMAD R23, R14, R103, R10 ;  /* 0x000000670e177224 */ /* 0x000fe200078e020a */
[----:B-1----:R-:W-:-:S04]  /*2300*/  IADD3 R8, P0, R8, R104, RZ ;  /* 0x0000006808087210 */ /* 0x002fc80007f1e0ff */
[----:B------:R-:W-:Y:S01]  /*2310*/  IADD3.X R9, R105, R9, R23, P0, !PT ;  /* 0x0000000969097210 */ /* 0x000fe200007fe417 */
[----:B------:R-:W-:Y:S08]  /*2320*/  @P5 BRA `(.L_x_35) ;  /* 0x0000000000045947 */ /* 0x000ff00003800000 */
[----:B------:R0:W5:Y:S02]  /*2330*/  LDG.E.U8 R99, desc[UR38][R8.64] ;  /* 0x0000002608637981 */ /* 0x000164000c1e1100 */
.L_x_35:
[----:B------:R-:W-:Y:S05]  /*2340*/  BSYNC B1 ;  /* 0x0000000000017941 */ /* 0x000fea0003800000 */
.L_x_34:
[----:B-----5:R-:W-:Y:S01]  /*2350*/  LOP3.LUT R15, R99, 0xffff, RZ, 0xc0, !PT ;  /* 0x0000ffff630f7812 */ /* 0x020fe200078ec0ff */
[C---:B------:R-:W-:Y:S01]  /*2360*/  IMAD.SHL.U32 R10, R102.reuse, 0x8, RZ ;  /* 0x00000008660a7824 */ /* 0x040fe200078e00ff */
[----:B------:R-:W-:Y:S01]  /*2370*/  ISETP.LT.OR P2, PT, R3, 0x2, !P1 ;  /* 0x000000020300780c */ /* 0x000fe20004f41670 */
[----:B------:R-:W-:Y:S01]  /*2380*/  BSSY B1, `(.L_x_36) ;  /* 0x000000e000017945 */ /* 0x000fe20003800000 */
[----:B------:R-:W-:Y:S02]  /*2390*/  PRMT R100, R15, 0x8880, RZ ;  /* 0x000088800f647816 */ /* 0x000fe400000000ff */
[----:B------:R-:W-:Y:S02]  /*23a0*/  SHF.L.U64.HI R11, R102, 0x3, R103 ;  /* 0x00000003660b7819 */ /* 0x000fe40000010267 */
[----:B------:R-:W-:Y:S01]  /*23b0*/  ISETP.GE.AND P0, PT, R101, 0x9, PT ;  /* 0x000000096500780c */ /* 0x000fe20003f06270 */
[----:B------:R-:W-:Y:S02]  /*23c0*/  IMAD R15, R100, R91, RZ ;  /* 0x0000005b640f7224 */ /* 0x000fe400078e02ff */
[----:B------:R-:W-:-:S04]  /*23d0*/  IMAD.WIDE.U32 R10, R14, R102, R10 ;  /* 0x000000660e0a7225 */ /* 0x000fc800078e000a */
[----:B------:R-:W-:Y:S01]  /*23e0*/  @!P5 IMAD R21, R24, R90, R15 ;  /* 0x0000005a1815d224 */ /* 0x000fe200078e020f */
[----:B------:R-:W-:Y:S01]  /*23f0*/  IADD3 R10, P3, P4, R20, R104, R10 ;  /* 0x00000068140a7210 */ /* 0x000fe20007c7e00a */
[----:B------:R-:W-:-:S03]  /*2400*/  IMAD.IADD R20, R23, 0x1, R11 ;  /* 0x0000000117147824 */ /* 0x000fc600078e020b */
[----:B------:R1:W-:Y:S01]  /*2410*/  @!P5 STG.E.U8 desc[UR38][R4.64], R21 ;  /* 0x000000150400d986 */ /* 0x0003e2000c101126 */
[----:B------:R-:W-:Y:S08]  /*2420*/  @P2 BRA `(.L_x_37) ;  /* 0x00000000000c2947 */ /* 0x000ff00003800000 */
[----:B------:R-:W2:Y:S02]  /*2430*/  LDG.E.U8 R99, desc[UR38][R8.64+0x1] ;  /* 0x0000012608637981 */ /* 0x000ea4000c1e1100 */
[----:B--2---:R-:W-:-:S05]  /*2440*/  PRMT R14, R99, 0x8880, RZ ;  /* 0x00008880630e7816 */ /* 0x004fca00000000ff */
[----:B------:R-:W-:-:S07]  /*2450*/  IMAD R15, R14, R91, RZ ;  /* 0x0000005b0e0f7224 */ /* 0x000fce00078e02ff */
.L_x_37:
[----:B------:R-:W-:Y:S05]  /*2460*/  BSYNC B1 ;  /* 0x0000000000017941 */ /* 0x000fea0003800000 */
.L_x_36:
[----:B------:R-:W-:Y:S01]  /*2470*/  ISETP.LT.OR P5, PT, R3, 0x1, !P0 ;  /* 0x000000010300780c */ /* 0x000fe200047a1670 */
[----:B------:R-:W-:Y:S01]  /*2480*/  @!P2 IMAD R25, R25, R90, R15 ;  /* 0x0000005a1919a224 */ /* 0x000fe200078e020f */
[----:B------:R-:W-:Y:S01]  /*2490*/  BSSY B1, `(.L_x_38) ;  /* 0x000000a000017945 */ /* 0x000fe20003800000 */
[----:B------:R-:W-:Y:S02]  /*24a0*/  IADD3.X R11, R13, R105, R20, P3, P4 ;  /* 0x000000690d0b7210 */ /* 0x000fe40001fe8414 */
[C---:B------:R-:W-:Y:S01]  /*24b0*/  ISETP.LT.OR P3, PT, R3.reuse, 0x2, !P0 ;  /* 0x000000020300780c */ /* 0x040fe20004761670 */
[----:B------:R2:W-:Y:S01]  /*24c0*/  @!P2 STG.E.U8 desc[UR38][R4.64+0x1], R25 ;  /* 0x000001190400a986 */ /* 0x0005e2000c101126 */
[C---:B------:R-:W-:Y:S02]  /*24d0*/  ISETP.LT.OR P4, PT, R3.reuse, 0x9, !P1 ;  /* 0x000000090300780c */ /* 0x040fe40004f81670 */
[----:B------:R-:W-:-:S04]  /*24e0*/  ISETP.LT.OR P2, PT, R3, 0xa, !P1 ;  /* 0x0000000a0300780c */ /* 0x000fc80004f41670 */
[----:B------:R-:W-:Y:S09]  /*24f0*/  @P5 BRA `(.L_x_39) ;  /* 0x00000000000c5947 */ /* 0x000ff20003800000 */
[----:B------:R-:W3:Y:S02]  /*2500*/  LDG.E.U8 R99, desc[UR38][R10.64] ;  /* 0x000000260a637981 */ /* 0x000ee4000c1e1100 */
[----:B---3--:R-:W-:-:S05]  /*2510*/  PRMT R12, R99, 0x8880, RZ ;  /* 0x00008880630c7816 */ /* 0x008fca00000000ff */
[----:B------:R-:W-:-:S07]  /*2520*/  IMAD R15, R12, R91, RZ ;  /* 0x0000005b0c0f7224 */ /* 0x000fce00078e02ff */
.L_x_39:
[----:B------:R-:W-:Y:S05]  /*2530*/  BSYNC B1 ;  /* 0x0000000000017941 */ /* 0x000fea0003800000 */
.L_x_38:
[----:B------:R-:W-:Y:S01]  /*2540*/  @!P5 IMAD R13, R26, R90, R15 ;  /* 0x0000005a1a0dd224 */ /* 0x000fe200078e020f */
[----:B------:R-:W-:Y:S04]  /*2550*/  BSSY B1, `(.L_x_40) ;  /* 0x0000006000017945 */ /* 0x000fe80003800000 */
[----:B------:R3:W-:Y:S01]  /*2560*/  @!P5 STG.E.U8 desc[UR38][R6.64], R13 ;  /* 0x0000000d0600d986 */ /* 0x0007e2000c101126 */
[----:B------:R-:W-:Y:S05]  /*2570*/  @P3 BRA `(.L_x_41) ;  /* 0x00000000000c3947 */ /* 0x000fea0003800000 */
[----:B------:R-:W4:Y:S02]  /*2580*/  LDG.E.U8 R99, desc[UR38][R10.64+0x1] ;  /* 0x000001260a637981 */ /* 0x000f24000c1e1100 */
[----:B----4-:R-:W-:-:S05]  /*2590*/  PRMT R12, R99, 0x8880, RZ ;  /* 0x00008880630c7816 */ /* 0x010fca00000000ff */
[----:B------:R-:W-:-:S07]  /*25a0*/  IMAD R15, R12, R91, RZ ;  /* 0x0000005b0c0f7224 */ /* 0x000fce00078e02ff */
.L_x_41:
[----:B------:R-:W-:Y:S05]  /*25b0*/  BSYNC B1 ;  /* 0x0000000000017941 */ /* 0x000fea0003800000 */
.L_x_40:
[----:B------:R-:W-:Y:S01]  /*25c0*/  @!P3 IMAD R27, R27, R90, R15 ;  /* 0x0000005a1b1bb224 */ /* 0x000fe200078e020f */
[----:B------:R-:W-:Y:S04]  /*25d0*/  BSSY B1, `(.L_x_42) ;  /* 0x0000006000017945 */ /* 0x000fe80003800000 */
[----:B------:R4:W-:Y:S01]  /*25e0*/  @!P3 STG.E.U8 desc[UR38][R6.64+0x1], R27 ;  /* 0x0000011b0600b986 */ /* 0x0009e2000c101126 */
[----:B------:R-:W-:Y:S05]  /*25f0*/  @P4 BRA `(.L_x_43) ;  /* 0x00000000000c4947 */ /* 0x000fea0003800000 */
[----:B------:R-:W5:Y:S02]  /*2600*/  LDG.E.U8 R99, desc[UR38][R8.64+0x8] ;  /* 0x0000082608637981 */ /* 0x000f64000c1e1100 */
[----:B-----5:R-:W-:-:S05]  /*2610*/  PRMT R12, R99, 0x8880, RZ ;  /* 0x00008880630c7816 */ /* 0x020fca00000000ff */
[----:B------:R-:W-:-:S07]  /*2620*/  IMAD R15, R12, R91, RZ ;  /* 0x0000005b0c0f7224 */ /* 0x000fce00078e02ff */
.L_x_43:
[----:B------:R-:W-:Y:S05]  /*2630*/  BSYNC B1 ;  /* 0x0000000000017941 */ /* 0x000fea0003800000 */
.L_x_42:
[----:B---3--:R-:W-:Y:S01]  /*2640*/  @!P4 IMAD R13, R28, R90, R15 ;  /* 0x0000005a1c0dc224 */ /* 0x008fe200078e020f */
[----:B------:R-:W-:Y:S04]  /*2650*/  BSSY B1, `(.L_x_44) ;  /* 0x0000006000017945 */ /* 0x000fe80003800000 */
[----:B------:R3:W-:Y:S01]  /*2660*/  @!P4 STG.E.U8 desc[UR38][R4.64+0x8], R13 ;  /* 0x0000080d0400c986 */ /* 0x0007e2000c101126 */
[----:B------:R-:W-:Y:S05]  /*2670*/  @P2 BRA `(.L_x_45) ;  /* 0x00000000000c2947 */ /* 0x000fea0003800000 */
[----:B------:R-:W5:Y:S02]  /*2680*/  LDG.E.U8 R99, desc[UR38][R8.64+0x9] ;  /* 0x0000092608637981 */ /* 0x000f64000c1e1100 */
[----:B-----5:R-:W-:-:S05]  /*2690*/  PRMT R12, R99, 0x8880, RZ ;  /* 0x00008880630c7816 */ /* 0x020fca00000000ff */
[----:B------:R-:W-:-:S07]  /*26a0*/  IMAD R15, R12, R91, RZ ;  /* 0x0000005b0c0f7224 */ /* 0x000fce00078e02ff */
.L_x_45:
[----:B------:R-:W-:Y:S05]  /*26b0*/  BSYNC B1 ;  /* 0x0000000000017941 */ /* 0x000fea0003800000 */
.L_x_44:
[----:B------:R-:W-:Y:S01]  /*26c0*/  ISETP.LT.OR P4, PT, R3, 0x9, !P0 ;  /* 0x000000090300780c */ /* 0x000fe20004781670 */
[----:B------:R-:W-:Y:S01]  /*26d0*/  @!P2 IMAD R29, R29, R90, R15 ;  /* 0x0000005a1d1da224 */ /* 0x000fe200078e020f */
[----:B------:R-:W-:Y:S01]  /*26e0*/  BSSY B1, `(.L_x_46) ;  /* 0x0000009000017945 */ /* 0x000fe20003800000 */
[C---:B------:R-:W-:Y:S02]  /*26f0*/  ISETP.LT.OR P3, PT, R3.reuse, 0xa, !P0 ;  /* 0x0000000a0300780c */ /* 0x040fe40004761670 */
[C---:B------:R-:W-:Y:S01]  /*2700*/  ISETP.LT.OR P5, PT, R3.reuse, 0x11, !P1 ;  /* 0x000000110300780c */ /* 0x040fe20004fa1670 */
[----:B------:R0:W-:Y:S01]  /*2710*/  @!P2 STG.E.U8 desc[UR38][R4.64+0x9], R29 ;  /* 0x0000091d0400a986 */ /* 0x0001e2000c101126 */
[----:B------:R-:W-:-:S06]  /*2720*/  ISETP.LT.OR P2, PT, R3, 0x12, !P1 ;  /* 0x000000120300780c */ /* 0x000fcc0004f41670 */
[----:B------:R-:W-:Y:S07]  /*2730*/  @P4 BRA `(.L_x_47) ;  /* 0x00000000000c4947 */ /* 0x000fee0003800000 */
[----:B------:R-:W5:Y:S02]  /*2740*/  LDG.E.U8 R99, desc[UR38][R10.64+0x8] ;  /* 0x000008260a637981 */ /* 0x000f64000c1e1100 */
[----:B-----5:R-:W-:-:S05]  /*2750*/  PRMT R12, R99, 0x8880, RZ ;  /* 0x00008880630c7816 */ /* 0x020fca00000000ff */
[----:B------:R-:W-:-:S07]  /*2760*/  IMAD R15, R12, R91, RZ ;  /* 0x0000005b0c0f7224 */ /* 0x000fce00078e02ff */
.L_x_47:
[----:B------:R-:W-:Y:S05]  /*2770*/  BSYNC B1 ;  /* 0x0000000000017941 */ /* 0x000fea0003800000 */
.L_x_46:
[----:B---3--:R-:W-:Y:S01]  /*2780*/  @!P4 IMAD R13, R30, R90, R15 ;  /* 0x0000005a1e0dc224 */ /* 0x008fe200078e020f */
[----:B------:R-:W-:Y:S04]  /*2790*/  BSSY B1, `(.L_x_48) ;  /* 0x0000006000017945 */ /* 0x000fe80003800000 */
[----:B------:R3:W-:Y:S01]  /*27a0*/  @!P4 STG.E.U8 desc[UR38][R6.64+0x8], R13 ;  /* 0x0000080d0600c986 */ /* 0x0007e2000c101126 */
[----:B------:R-:W-:Y:S05]  /*27b0*/  @P3 BRA `(.L_x_49) ;  /* 0x00000000000c3947 */ /* 0x000fea0003800000 */
[----:B------:R-:W5:Y:S02]  /*27c0*/  LDG.E.U8 R99, desc[UR38][R10.64+0x9] ;  /* 0x000009260a637981 */ /* 0x000f64000c1e1100 */
[----:B-----5:R-:W-:-:S05]  /*27d0*/  PRMT R12, R99, 0x8880, RZ ;  /* 0x00008880630c7816 */ /* 0x020fca00000000ff */
[----:B------:R-:W-:-:S07]  /*27e0*/  IMAD R15, R12, R91, RZ ;  /* 0x0000005b0c0f7224 */ /* 0x000fce00078e02ff */
.L_x_49:
[----:B------:R-:W-:Y:S05]  /*27f0*/  BSYNC B1 ;  /* 0x0000000000017941 */ /* 0x000fea0003800000 */
.L_x_48:
[----:B------:R-:W-:Y:S01]  /*2800*/  @!P3 IMAD R31, R31, R90, R15 ;  /* 0x0000005a1f1fb224 */ /* 0x000fe200078e020f */
[----:B------:R-:W-:Y:S04]  /*2810*/  BSSY B1, `(.L_x_50) ;  /* 0x0000006000017945 */ /* 0x000fe80003800000 */
[----:B------:R0:W-:Y:S01]  /*2820*/  @!P3 STG.E.U8 desc[UR38][R6.64+0x9], R31 ;  /* 0x0000091f0600b986 */ /* 0x0001e2000c101126 */
[----:B------:R-:W-:Y:S05]  /*2830*/  @P5 BRA `(.L_x_51) ;  /* 0x00000000000c5947 */ /* 0x000fea0003800000 */
[----:B------:R-:W5:Y:S02]  /*2840*/  LDG.E.U8 R99, desc[UR38][R8.64+0x10] ;  /* 0x0000102608637981 */ /* 0x000f64000c1e1100 */
[----:B-----5:R-:W-:-:S05]  /*2850*/  PRMT R12, R99, 0x8880, RZ ;  /* 0x00008880630c7816 */ /* 0x020fca00000000ff */
[----:B------:R-:W-:-:S07]  /*2860*/  IMAD R15, R12, R91, RZ ;  /* 0x0000005b0c0f7224 */ /* 0x000fce00078e02ff */
.L_x_51:
[----:B------:R-:W-:Y:S05]  /*2870*/  BSYNC B1 ;  /* 0x0000000000017941 */ /* 0x000fea0003800000 */
.L_x_50:
[----:B---3--:R-:W-:Y:S01]  /*2880*/  @!P5 IMAD R13, R32, R90, R15 ;  /* 0x0000005a200dd224 */ /* 0x008fe200078e020f */
[----:B------:R-:W-:Y:S04]  /*2890*/  BSSY B1, `(.L_x_52) ;  /* 0x0000006000017945 */ /* 0x000fe80003800000 */
[----:B------:R3:W-:Y:S01]  /*28a0*/  @!P5 STG.E.U8 desc[UR38][R4.64+0x10], R13 ;  /* 0x0000100d0400d986 */ /* 0x0007e2000c101126 */
[----:B------:R-:W-:Y:S05]  /*28b0*/  @P2 BRA `(.L_x_53) ;  /* 0x00000000000c2947 */ /* 0x000fea0003800000 */
[----:B------:R-:W5:Y:S02]  /*28c0*/  LDG.E.U8 R99, desc[UR38][R8.64+0x11] ;  /* 0x0000112608637981 */ /* 0x000f64000c1e1100 */
[----:B-----5:R-:W-:-:S05]  /*28d0*/  PRMT R12, R99, 0x8880, RZ ;  /* 0x00008880630c7816 */ /* 0x020fca00000000ff */
[----:B------:R-:W-:-:S07]  /*28e0*/  IMAD R15, R12, R91, RZ ;  /* 0x0000005b0c0f7224 */ /* 0x000fce00078e02ff */
.L_x_53:
[----:B------:R-:W-:Y:S05]  /*28f0*/  BSYNC B1 ;  /* 0x0000000000017941 */ /* 0x000fea0003800000 */
.L_x_52:
        /* <DEDUP_REMOVED lines=11> */
.L_x_55:
[----:B------:R-:W-:Y:S05]  /*29b0*/  BSYNC B1 ;  /* 0x0000000000017941 */ /* 0x000fea0003800000 */
.L_x_54:
[----:B---3--:R-:W-:Y:S01]  /*29c0*/  @!P4 IMAD R13, R34, R90, R15 ;  /* 0x0000005a220dc224 */ /* 0x008fe200078e020f */
[----:B------:R-:W-:Y:S04]  /*29d0*/  BSSY B1, `(.L_x_56) ;  /* 0x0000006000017945 */ /* 0x000fe80003800000 */
[----:B------:R3:W-:Y:S01]  /*29e0*/  @!P4 STG.E.U8 desc[UR38][R6.64+0x10], R13 ;  /* 0x0000100d0600c986 */ /* 0x0007e2000c101126 */
[----:B------:R-:W-:Y:S05]  /*29f0*/  @P3 BRA `(.L_x_57) ;  /* 0x00000000000c3947 */ /* 0x000fea0003800000 */
[----:B------:R-:W5:Y:S02]  /*2a00*/  LDG.E.U8 R99, desc[UR38][R10.64+0x11] ;  /* 0x000011260a637981 */ /* 0x000f64000c1e1100 */
[----:B-----5:R-:W-:-:S05]  /*2a10*/  PRMT R12, R99, 0x8880, RZ ;  /* 0x00008880630c7816 */ /* 0x020fca00000000ff */
[----:B------:R-:W-:-:S07]  /*2a20*/  IMAD R15, R12, R91, RZ ;  /* 0x0000005b0c0f7224 */ /* 0x000fce00078e02ff */
.L_x_57:
[----:B------:R-:W-:Y:S05]  /*2a30*/  BSYNC B1 ;  /* 0x0000000000017941 */ /* 0x000fea0003800000 */
.L_x_56:
[----:B------:R-:W-:Y:S01]  /*2a40*/  @!P3 IMAD R35, R35, R90, R15 ;  /* 0x0000005a2323b224 */ /* 0x000fe200078e020f */
[----:B------:R-:W-:Y:S04]  /*2a50*/  BSSY B1, `(.L_x_58) ;  /* 0x0000006000017945 */ /* 0x000fe80003800000 */
[----:B------:R0:W-:Y:S01]  /*2a60*/  @!P3 STG.E.U8 desc[UR38][R6.64+0x11], R35 ;  /* 0x000011230600b986 */ /* 0x0001e2000c101126 */
[----:B------:R-:W-:Y:S05]  /*2a70*/  @P5 BRA `(.L_x_59) ;  /* 0x00000000000c5947 */ /* 0x000fea0003800000 */
[----:B------:R-:W5:Y:S02]  /*2a80*/  LDG.E.U8 R99, desc[UR38][R8.64+0x18] ;  /* 0x0000182608637981 */ /* 0x000f64000c1e1100 */
[----:B-----5:R-:W-:-:S05]  /*2a90*/  PRMT R12, R99, 0x8880, RZ ;  /* 0x00008880630c7816 */ /* 0x020fca00000000ff */
[----:B------:R-:W-:-:S07]  /*2aa0*/  IMAD R15, R12, R91, RZ ;  /* 0x0000005b0c0f7224 */ /* 0x000fce00078e02ff */
.L_x_59:
[----:B------:R-:W-:Y:S05]  /*2ab0*/  BSYNC B1 ;  /* 0x0000000000017941 */ /* 0x000fea0003800000 */
.L_x_58:
[----:B---3--:R-:W-:Y:S01]  /*2ac0*/  @!P5 IMAD R13, R36, R90, R15 ;  /* 0x0000005a240dd224 */ /* 0x008fe200078e020f */
[----:B------:R-:W-:Y:S04]  /*2ad0*/  BSSY B1, `(.L_x_60) ;  /* 0x0000006000017945 */ /* 0x000fe80003800000 */
[----:B------:R3:W-:Y:S01]  /*2ae0*/  @!P5 STG.E.U8 desc[UR38][R4.64+0x18], R13 ;  /* 0x0000180d0400d986 */ /* 0x0007e2000c101126 */
[----:B------:R-:W-:Y:S05]  /*2af0*/  @P2 BRA `(.L_x_61) ;  /* 0x00000000000c2947 */ /* 0x000fea0003800000 */
[----:B------:R-:W5:Y:S02]  /*2b00*/  LDG.E.U8 R99, desc[UR38][R8.64+0x19] ;  /* 0x0000192608637981 */ /* 0x000f64000c1e1100 */
[----:B-----5:R-:W-:-:S05]  /*2b10*/  PRMT R12, R99, 0x8880, RZ ;  /* 0x00008880630c7816 */ /* 0x020fca00000000ff */
[----:B------:R-:W-:-:S07]  /*2b20*/  IMAD R15, R12, R91, RZ ;  /* 0x0000005b0c0f7224 */ /* 0x000fce00078e02ff */
.L_x_61:
[----:B------:R-:W-:Y:S05]  /*2b30*/  BSYNC B1 ;  /* 0x0000000000017941 */ /* 0x000fea0003800000 */
.L_x_60:
        /* <DEDUP_REMOVED lines=11> */
.L_x_63:
[----:B------:R-:W-:Y:S05]  /*2bf0*/  BSYNC B1 ;  /* 0x0000000000017941 */ /* 0x000fea0003800000 */
.L_x_62:
[----:B---3--:R-:W-:Y:S01]  /*2c00*/  @!P4 IMAD R13, R38, R90, R15 ;  /* 0x0000005a260dc224 */ /* 0x008fe200078e020f */
[----:B------:R-:W-:Y:S04]  /*2c10*/  BSSY B1, `(.L_x_64) ;  /* 0x0000006000017945 */ /* 0x000fe80003800000 */
[----:B------:R3:W-:Y:S01]  /*2c20*/  @!P4 STG.E.U8 desc[UR38][R6.64+0x18], R13 ;  /* 0x0000180d0600c986 */ /* 0x0007e2000c101126 */
[----:B------:R-:W-:Y:S05]  /*2c30*/  @P3 BRA `(.L_x_65) ;  /* 0x00000000000c3947 */ /* 0x000fea0003800000 */
[----:B------:R-:W5:Y:S02]  /*2c40*/  LDG.E.U8 R99, desc[UR38][R10.64+0x19] ;  /* 0x000019260a637981 */ /* 0x000f64000c1e1100 */
[----:B-----5:R-:W-:-:S05]  /*2c50*/  PRMT R12, R99, 0x8880, RZ ;  /* 0x00008880630c7816 */ /* 0x020fca00000000ff */
[----:B------:R-:W-:-:S07]  /*2c60*/  IMAD R15, R12, R91, RZ ;  /* 0x0000005b0c0f7224 */ /* 0x000fce00078e02ff */
.L_x_65:
[----:B------:R-:W-:Y:S05]  /*2c70*/  BSYNC B1 ;  /* 0x0000000000017941 */ /* 0x000fea0003800000 */
.L_x_64:
[----:B------:R-:W-:Y:S01]  /*2c80*/  @!P3 IMAD R39, R39, R90, R15 ;  /* 0x0000005a2727b224 */ /* 0x000fe200078e020f */
[----:B------:R-:W-:Y:S04]  /*2c90*/  BSSY B1, `(.L_x_66) ;  /* 0x0000006000017945 */ /* 0x000fe80003800000 */
[----:B------:R0:W-:Y:S01]  /*2ca0*/  @!P3 STG.E.U8 desc[UR38][R6.64+0x19], R39 ;  /* 0x000019270600b986 */ /* 0x0001e2000c101126 */
[----:B------:R-:W-:Y:S05]  /*2cb0*/  @P5 BRA `(.L_x_67) ;  /* 0x00000000000c5947 */ /* 0x000fea0003800000 */
[----:B------:R-:W5:Y:S02]  /*2cc0*/  LDG.E.U8 R99, desc[UR38][R8.64+0x20] ;  /* 0x0000202608637981 */ /* 0x000f64000c1e1100 */
[----:B-----5:R-:W-:-:S05]  /*2cd0*/  PRMT R12, R99, 0x8880, RZ ;  /* 0x00008880630c7816 */ /* 0x020fca00000000ff */
[----:B------:R-:W-:-:S07]  /*2ce0*/  IMAD R15, R12, R91, RZ ;  /* 0x0000005b0c0f7224 */ /* 0x000fce00078e02ff */
.L_x_67:
[----:B------:R-:W-:Y:S05]  /*2cf0*/  BSYNC B1 ;  /* 0x0000000000017941 */ /* 0x000fea0003800000 */
.L_x_66:
[----:B---3--:R-:W-:Y:S01]  /*2d00*/  @!P5 IMAD R13, R40, R90, R15 ;  /* 0x0000005a280dd224 */ /* 0x008fe200078e020f */
[----:B------:R-:W-:Y:S04]  /*2d10*/  BSSY B1, `(.L_x_68) ;  /* 0x0000006000017945 */ /* 0x000fe80003800000 */
[----:B------:R3:W-:Y:S01]  /*2d20*/  @!P5 STG.E.U8 desc[UR38][R4.64+0x20], R13 ;  /* 0x0000200d0400d986 */ /* 0x0007e2000c101126 */
[----:B------:R-:W-:Y:S05]  /*2d30*/  @P2 BRA `(.L_x_69) ;  /* 0x00000000000c2947 */ /* 0x000fea0003800000 */
[----:B------:R-:W5:Y:S02]  /*2d40*/  LDG.E.U8 R99, desc[UR38][R8.64+0x21] ;  /* 0x0000212608637981 */ /* 0x000f64000c1e1100 */
[----:B-----5:R-:W-:-:S05]  /*2d50*/  PRMT R12, R99, 0x8880, RZ ;  /* 0x00008880630c7816 */ /* 0x020fca00000000ff */
[----:B------:R-:W-:-:S07]  /*2d60*/  IMAD R15, R12, R91, RZ ;  /* 0x0000005b0c0f7224 */ /* 0x000fce00078e02ff */
.L_x_69:
[----:B------:R-:W-:Y:S05]  /*2d70*/  BSYNC B1 ;  /* 0x0000000000017941 */ /* 0x000fea0003800000 */
.L_x_68:
        /* <DEDUP_REMOVED lines=11> */
.L_x_71:
[----:B------:R-:W-:Y:S05]  /*2e30*/  BSYNC B1 ;  /* 0x0000000000017941 */ /* 0x000fea0003800000 */
.L_x_70:
[----:B---3--:R-:W-:Y:S01]  /*2e40*/  @!P4 IMAD R13, R42, R90, R15 ;  /* 0x0000005a2a0dc224 */ /* 0x008fe200078e020f */
[----:B------:R-:W-:Y:S04]  /*2e50*/  BSSY B1, `(.L_x_72) ;  /* 0x0000006000017945 */ /* 0x000fe80003800000 */
[----:B------:R3:W-:Y:S01]  /*2e60*/  @!P4 STG.E.U8 desc[UR38][R6.64+0x20], R13 ;  /* 0x0000200d0600c986 */ /* 0x0007e2000c101126 */
[----:B------:R-:W-:Y:S05]  /*2e70*/  @P3 BRA `(.L_x_73) ;  /* 0x00000000000c3947 */ /* 0x000fea0003800000 */
[----:B------:R-:W5:Y:S02]  /*2e80*/  LDG.E.U8 R99, desc[UR38][R10.64+0x21] ;  /* 0x000021260a637981 */ /* 0x000f64000c1e1100 */
[----:B-----5:R-:W-:-:S05]  /*2e90*/  PRMT R12, R99, 0x8880, RZ ;  /* 0x00008880630c7816 */ /* 0x020fca00000000ff */
[----:B------:R-:W-:-:S07]  /*2ea0*/  IMAD R15, R12, R91, RZ ;  /* 0x0000005b0c0f7224 */ /* 0x000fce00078e02ff */
.L_x_73:
[----:B------:R-:W-:Y:S05]  /*2eb0*/  BSYNC B1 ;  /* 0x0000000000017941 */ /* 0x000fea0003800000 */
.L_x_72:
[----:B------:R-:W-:Y:S01]  /*2ec0*/  @!P3 IMAD R43, R43, R90, R15 ;  /* 0x0000005a2b2bb224 */ /* 0x000fe200078e020f */
[----:B------:R-:W-:Y:S04]  /*2ed0*/  BSSY B1, `(.L_x_74) ;  /* 0x0000006000017945 */ /* 0x000fe80003800000 */
[----:B------:R0:W-:Y:S01]  /*2ee0*/  @!P3 STG.E.U8 desc[UR38][R6.64+0x21], R43 ;  /* 0x0000212b0600b986 */ /* 0x0001e2000c101126 */
[----:B------:R-:W-:Y:S05]  /*2ef0*/  @P5 BRA `(.L_x_75) ;  /* 0x00000000000c5947 */ /* 0x000fea0003800000 */
[----:B------:R-:W5:Y:S02]  /*2f00*/  LDG.E.U8 R99, desc[UR38][R8.64+0x28] ;  /* 0x0000282608637981 */ /* 0x000f64000c1e1100 */
[----:B-----5:R-:W-:-:S05]  /*2f10*/  PRMT R12, R99, 0x8880, RZ ;  /* 0x00008880630c7816 */ /* 0x020fca00000000ff */
[----:B------:R-:W-:-:S07]  /*2f20*/  IMAD R15, R12, R91, RZ ;  /* 0x0000005b0c0f7224 */ /* 0x000fce00078e02ff */
.L_x_75:
[----:B------:R-:W-:Y:S05]  /*2f30*/  BSYNC B1 ;  /* 0x0000000000017941 */ /* 0x000fea0003800000 */
.L_x_74:
[----:B---3--:R-:W-:Y:S01]  /*2f40*/  @!P5 IMAD R13, R44, R90, R15 ;  /* 0x0000005a2c0dd224 */ /* 0x008fe200078e020f */
[----:B------:R-:W-:Y:S04]  /*2f50*/  BSSY B1, `(.L_x_76) ;  /* 0x0000006000017945 */ /* 0x000fe80003800000 */
[----:B------:R3:W-:Y:S01]  /*2f60*/  @!P5 STG.E.U8 desc[UR38][R4.64+0x28], R13 ;  /* 0x0000280d0400d986 */ /* 0x0007e2000c101126 */
[----:B------:R-:W-:Y:S05]  /*2f70*/  @P2 BRA `(.L_x_77) ;  /* 0x00000000000c2947 */ /* 0x000fea0003800000 */
[----:B------:R-:W5:Y:S02]  /*2f80*/  LDG.E.U8 R99, desc[UR38][R8.64+0x29] ;  /* 0x0000292608637981 */ /* 0x000f64000c1e1100 */
[----:B-----5:R-:W-:-:S05]  /*2f90*/  PRMT R12, R99, 0x8880, RZ ;  /* 0x00008880630c7816 */ /* 0x020fca00000000ff */
[----:B------:R-:W-:-:S07]  /*2fa0*/  IMAD R15, R12, R91, RZ ;  /* 0x0000005b0c0f7224 */ /* 0x000fce00078e02ff */
.L_x_77:
[----:B------:R-:W-:Y:S05]  /*2fb0*/  BSYNC B1 ;  /* 0x0000000000017941 */ /* 0x000fea0003800000 */
.L_x_76:
        /* <DEDUP_REMOVED lines=11> */
.L_x_79:
[----:B------:R-:W-:Y:S05]  /*3070*/  BSYNC B1 ;  /* 0x0000000000017941 */ /* 0x000fea0003800000 */
.L_x_78:
[----:B---3--:R-:W-:Y:S01]  /*3080*/  @!P4 IMAD R13, R46, R90, R15 ;  /* 0x0000005a2e0dc224 */ /* 0x008fe200078e020f */
[----:B------:R-:W-:Y:S04]  /*3090*/  BSSY B1, `(.L_x_80) ;  /* 0x0000006000017945 */ /* 0x000fe80003800000 */
[----:B------:R3:W-:Y:S01]  /*30a0*/  @!P4 STG.E.U8 desc[UR38][R6.64+0x28], R13 ;  /* 0x0000280d0600c986 */ /* 0x0007e2000c101126 */
[----:B------:R-:W-:Y:S05]  /*30b0*/  @P3 BRA `(.L_x_81) ;  /* 0x00000000000c3947 */ /* 0x000fea0003800000 */
[----:B------:R-:W5:Y:S02]  /*30c0*/  LDG.E.U8 R99, desc[UR38][R10.64+0x29] ;  /* 0x000029260a637981 */ /* 0x000f64000c1e1100 */
[----:B-----5:R-:W-:-:S05]  /*30d0*/  PRMT R12, R99, 0x8880, RZ ;  /* 0x00008880630c7816 */ /* 0x020fca00000000ff */
[----:B------:R-:W-:-:S07]  /*30e0*/  IMAD R15, R12, R91, RZ ;  /* 0x0000005b0c0f7224 */ /* 0x000fce00078e02ff */
.L_x_81:
[----:B------:R-:W-:Y:S05]  /*30f0*/  BSYNC B1 ;  /* 0x0000000000017941 */ /* 0x000fea0003800000 */
.L_x_80:
[----:B------:R-:W-:Y:S01]  /*3100*/  @!P3 IMAD R47, R47, R90, R15 ;  /* 0x0000005a2f2fb224 */ /* 0x000fe200078e020f */
[----:B------:R-:W-:Y:S04]  /*3110*/  BSSY B1, `(.L_x_82) ;  /* 0x0000006000017945 */ /* 0x000fe80003800000 */
[----:B------:R0:W-:Y:S01]  /*3120*/  @!P3 STG.E.U8 desc[UR38][R6.64+0x29], R47 ;  /* 0x0000292f0600b986 */ /* 0x0001e2000c101126 */
[----:B------:R-:W-:Y:S05]  /*3130*/  @P5 BRA `(.L_x_83) ;  /* 0x00000000000c5947 */ /* 0x000fea0003800000 */
[----:B------:R-:W5:Y:S02]  /*3140*/  LDG.E.U8 R99, desc[UR38][R8.64+0x30] ;  /* 0x0000302608637981 */ /* 0x000f64000c1e1100 */
[----:B-----5:R-:W-:-:S05]  /*3150*/  PRMT R12, R99, 0x8880, RZ ;  /* 0x00008880630c7816 */ /* 0x020fca00000000ff */
[----:B------:R-:W-:-:S07]  /*3160*/  IMAD R15, R12, R91, RZ ;  /* 0x0000005b0c0f7224 */ /* 0x000fce00078e02ff */
.L_x_83:
[----:B------:R-:W-:Y:S05]  /*3170*/  BSYNC B1 ;  /* 0x0000000000017941 */ /* 0x000fea0003800000 */
.L_x_82:
[----:B---3--:R-:W-:Y:S01]  /*3180*/  @!P5 IMAD R13, R48, R90, R15 ;  /* 0x0000005a300dd224 */ /* 0x008fe200078e020f */
[----:B------:R-:W-:Y:S04]  /*3190*/  BSSY B1, `(.L_x_84) ;  /* 0x0000006000017945 */ /* 0x000fe80003800000 */
[----:B------:R3:W-:Y:S01]  /*31a0*/  @!P5 STG.E.U8 desc[UR38][R4.64+0x30], R13 ;  /* 0x0000300d0400d986 */ /* 0x0007e2000c101126 */
[----:B------:R-:W-:Y:S05]  /*31b0*/  @P2 BRA `(.L_x_85) ;  /* 0x00000000000c2947 */ /* 0x000fea0003800000 */
[----:B------:R-:W5:Y:S02]  /*31c0*/  LDG.E.U8 R99, desc[UR38][R8.64+0x31] ;  /* 0x0000312608637981 */ /* 0x000f64000c1e1100 */
[----:B-----5:R-:W-:-:S05]  /*31d0*/  PRMT R12, R99, 0x8880, RZ ;  /* 0x00008880630c7816 */ /* 0x020fca00000000ff */
[----:B------:R-:W-:-:S07]  /*31e0*/  IMAD R15, R12, R91, RZ ;  /* 0x0000005b0c0f7224 */ /* 0x000fce00078e02ff */
.L_x_85:
[----:B------:R-:W-:Y:S05]  /*31f0*/  BSYNC B1 ;  /* 0x0000000000017941 */ /* 0x000fea0003800000 */
.L_x_84:
        /* <DEDUP_REMOVED lines=11> */
.L_x_87:
[----:B------:R-:W-:Y:S05]  /*32b0*/  BSYNC B1 ;  /* 0x0000000000017941 */ /* 0x000fea0003800000 */
.L_x_86:
[----:B---3--:R-:W-:Y:S01]  /*32c0*/  @!P4 IMAD R13, R50, R90, R15 ;  /* 0x0000005a320dc224 */ /* 0x008fe200078e020f */
[----:B------:R-:W-:Y:S04]  /*32d0*/  BSSY B1, `(.L_x_88) ;  /* 0x0000006000017945 */ /* 0x000fe80003800000 */
[----:B------:R3:W-:Y:S01]  /*32e0*/  @!P4 STG.E.U8 desc[UR38][R6.64+0x30], R13 ;  /* 0x0000300d0600c986 */ /* 0x0007e2000c101126 */
[----:B------:R-:W-:Y:S05]  /*32f0*/  @P3 BRA `(.L_x_89) ;  /* 0x00000000000c3947 */ /* 0x000fea0003800000 */
[----:B------:R-:W5:Y:S02]  /*3300*/  LDG.E.U8 R99, desc[UR38][R10.64+0x31] ;  /* 0x000031260a637981 */ /* 0x000f64000c1e1100 */
[----:B-----5:R-:W-:-:S05]  /*3310*/  PRMT R12, R99, 0x8880, RZ ;  /* 0x00008880630c7816 */ /* 0x020fca00000000ff */
[----:B------:R-:W-:-:S07]  /*3320*/  IMAD R15, R12, R91, RZ ;  /* 0x0000005b0c0f7224 */ /* 0x000fce00078e02ff */
.L_x_89:
[----:B------:R-:W-:Y:S05]  /*3330*/  BSYNC B1 ;  /* 0x0000000000017941 */ /* 0x000fea0003800000 */
.L_x_88:
[----:B------:R-:W-:Y:S01]  /*3340*/  @!P3 IMAD R51, R51, R90, R15 ;  /* 0x0000005a3333b224 */ /* 0x000fe200078e020f */
[----:B------:R-:W-:Y:S04]  /*3350*/  BSSY B1, `(.L_x_90) ;  /* 0x0000006000017945 */ /* 0x000fe80003800000 */
[----:B------:R0:W-:Y:S01]  /*3360*/  @!P3 STG.E.U8 desc[UR38][R6.64+0x31], R51 ;  /* 0x000031330600b986 */ /* 0x0001e2000c101126 */
[----:B------:R-:W-:Y:S05]  /*3370*/  @P5 BRA `(.L_x_91) ;  /* 0x00000000000c5947 */ /* 0x000fea0003800000 */
[----:B------:R-:W5:Y:S02]  /*3380*/  LDG.E.U8 R99, desc[UR38][R8.64+0x38] ;  /* 0x0000382608637981 */ /* 0x000f64000c1e1100 */
[----:B-----5:R-:W-:-:S05]  /*3390*/  PRMT R12, R99, 0x8880, RZ ;  /* 0x00008880630c7816 */ /* 0x020fca00000000ff */
[----:B------:R-:W-:-:S07]  /*33a0*/  IMAD R15, R12, R91, RZ ;  /* 0x0000005b0c0f7224 */ /* 0x000fce00078e02ff */
.L_x_91:
[----:B------:R-:W-:Y:S05]  /*33b0*/  BSYNC B1 ;  /* 0x0000000000017941 */ /* 0x000fea0003800000 */
.L_x_90:
[----:B---3--:R-:W-:Y:S01]  /*33c0*/  @!P5 IMAD R13, R52, R90, R15 ;  /* 0x0000005a340dd224 */ /* 0x008fe200078e020f */
[----:B------:R-:W-:Y:S04]  /*33d0*/  BSSY B1, `(.L_x_92) ;  /* 0x0000006000017945 */ /* 0x000fe80003800000 */
[----:B------:R3:W-:Y:S01]  /*33e0*/  @!P5 STG.E.U8 desc[UR38][R4.64+0x38], R13 ;  /* 0x0000380d0400d986 */ /* 0x0007e2000c101126 */
[----:B------:R-:W-:Y:S05]  /*33f0*/  @P2 BRA `(.L_x_93) ;  /* 0x00000000000c2947 */ /* 0x000fea0003800000 */
[----:B------:R-:W5:Y:S02]  /*3400*/  LDG.E.U8 R99, desc[UR38][R8.64+0x39] ;  /* 0x0000392608637981 */ /* 0x000f64000c1e1100 */
[----:B-----5:R-:W-:-:S05]  /*3410*/  PRMT R12, R99, 0x8880, RZ ;  /* 0x00008880630c7816 */ /* 0x020fca00000000ff */
[----:B------:R-:W-:-:S07]  /*3420*/  IMAD R15, R12, R91, RZ ;  /* 0x0000005b0c0f7224 */ /* 0x000fce00078e02ff */
.L_x_93:
[----:B------:R-:W-:Y:S05]  /*3430*/  BSYNC B1 ;  /* 0x0000000000017941 */ /* 0x000fea0003800000 */
.L_x_92:
        /* <DEDUP_REMOVED lines=11> */
.L_x_95:
[----:B------:R-:W-:Y:S05]  /*34f0*/  BSYNC B1 ;  /* 0x0000000000017941 */ /* 0x000fea0003800000 */
.L_x_94:
[----:B---3--:R-:W-:Y:S01]  /*3500*/  @!P4 IMAD R13, R54, R90, R15 ;  /* 0x0000005a360dc224 */ /* 0x008fe200078e020f */
[----:B------:R-:W-:Y:S04]  /*3510*/  BSSY B1, `(.L_x_96) ;  /* 0x0000006000017945 */ /* 0x000fe80003800000 */
[----:B------:R3:W-:Y:S01]  /*3520*/  @!P4 STG.E.U8 desc[UR38][R6.64+0x38], R13 ;  /* 0x0000380d0600c986 */ /* 0x0007e2000c101126 */
[----:B------:R-:W-:Y:S05]  /*3530*/  @P3 BRA `(.L_x_97) ;  /* 0x00000000000c3947 */ /* 0x000fea0003800000 */
[----:B------:R-:W5:Y:S02]  /*3540*/  LDG.E.U8 R99, desc[UR38][R10.64+0x39] ;  /* 0x000039260a637981 */ /* 0x000f64000c1e1100 */
[----:B-----5:R-:W-:-:S05]  /*3550*/  PRMT R12, R99, 0x8880, RZ ;  /* 0x00008880630c7816 */ /* 0x020fca00000000ff */
[----:B------:R-:W-:-:S07]  /*3560*/  IMAD R15, R12, R91, RZ ;  /* 0x0000005b0c0f7224 */ /* 0x000fce00078e02ff */
.L_x_97:
[----:B------:R-:W-:Y:S05]  /*3570*/  BSYNC B1 ;  /* 0x0000000000017941 */ /* 0x000fea0003800000 */
.L_x_96:
[----:B------:R-:W-:Y:S01]  /*3580*/  @!P3 IMAD R55, R55, R90, R15 ;  /* 0x0000005a3737b224 */ /* 0x000fe200078e020f */
[----:B------:R-:W-:Y:S04]  /*3590*/  BSSY B1, `(.L_x_98) ;  /* 0x0000006000017945 */ /* 0x000fe80003800000 */
[----:B------:R0:W-:Y:S01]  /*35a0*/  @!P3 STG.E.U8 desc[UR38][R6.64+0x39], R55 ;  /* 0x000039370600b986 */ /* 0x0001e2000c101126 */
[----:B------:R-:W-:Y:S05]  /*35b0*/  @P5 BRA `(.L_x_99) ;  /* 0x00000000000c5947 */ /* 0x000fea0003800000 */
[----:B------:R-:W5:Y:S02]  /*35c0*/  LDG.E.U8 R99, desc[UR38][R8.64+0x40] ;  /* 0x0000402608637981 */ /* 0x000f64000c1e1100 */
[----:B-----5:R-:W-:-:S05]  /*35d0*/  PRMT R12, R99, 0x8880, RZ ;  /* 0x00008880630c7816 */ /* 0x020fca00000000ff */
[----:B------:R-:W-:-:S07]  /*35e0*/  IMAD R15, R12, R91, RZ ;  /* 0x0000005b0c0f7224 */ /* 0x000fce00078e02ff */
.L_x_99:
[----:B------:R-:W-:Y:S05]  /*35f0*/  BSYNC B1 ;  /* 0x0000000000017941 */ /* 0x000fea0003800000 */
.L_x_98:
[----:B---3--:R-:W-:Y:S01]  /*3600*/  @!P5 IMAD R13, R56, R90, R15 ;  /* 0x0000005a380dd224 */ /* 0x008fe200078e020f */
[----:B------:R-:W-:Y:S04]  /*3610*/  BSSY B1, `(.L_x_100) ;  /* 0x0000006000017945 */ /* 0x000fe80003800000 */
[----:B------:R3:W-:Y:S01]  /*3620*/  @!P5 STG.E.U8 desc[UR38][R4.64+0x40], R13 ;  /* 0x0000400d0400d986 */ /* 0x0007e2000c101126 */
[----:B------:R-:W-:Y:S05]  /*3630*/  @P2 BRA `(.L_x_101) ;  /* 0x00000000000c2947 */ /* 0x000fea0003800000 */
[----:B------:R-:W5:Y:S02]  /*3640*/  LDG.E.U8 R99, desc[UR38][R8.64+0x41] ;  /* 0x0000412608637981 */ /* 0x000f64000c1e1100 */
[----:B-----5:R-:W-:-:S05]  /*3650*/  PRMT R12, R99, 0x8880, RZ ;  /* 0x00008880630c7816 */ /* 0x020fca00000000ff */
[----:B------:R-:W-:-:S07]  /*3660*/  IMAD R15, R12, R91, RZ ;  /* 0x0000005b0c0f7224 */ /* 0x000fce00078e02ff */
.L_x_101:
[----:B------:R-:W-:Y:S05]  /*3670*/  BSYNC B1 ;  /* 0x0000000000017941 */ /* 0x000fea0003800000 */
.L_x_100:
        /* <DEDUP_REMOVED lines=11> */
.L_x_103:
[----:B------:R-:W-:Y:S05]  /*3730*/  BSYNC B1 ;  /* 0x0000000000017941 */ /* 0x000fea0003800000 */
.L_x_102:
[----:B---3--:R-:W-:Y:S01]  /*3740*/  @!P4 IMAD R13, R58, R90, R15 ;  /* 0x0000005a3a0dc224 */ /* 0x008fe200078e020f */
[----:B------:R-:W-:Y:S04]  /*3750*/  BSSY B1, `(.L_x_104) ;  /* 0x0000006000017945 */ /* 0x000fe80003800000 */
[----:B------:R3:W-:Y:S01]  /*3760*/  @!P4 STG.E.U8 desc[UR38][R6.64+0x40], R13 ;  /* 0x0000400d0600c986 */ /* 0x0007e2000c101126 */
[----:B------:R-:W-:Y:S05]  /*3770*/  @P3 BRA `(.L_x_105) ;  /* 0x00000000000c3947 */ /* 0x000fea0003800000 */
[----:B------:R-:W5:Y:S02]  /*3780*/  LDG.E.U8 R99, desc[UR38][R10.64+0x41] ;  /* 0x000041260a637981 */ /* 0x000f64000c1e1100 */
[----:B-----5:R-:W-:-:S05]  /*3790*/  PRMT R12, R99, 0x8880, RZ ;  /* 0x00008880630c7816 */ /* 0x020fca00000000ff */
[----:B------:R-:W-:-:S07]  /*37a0*/  IMAD R15, R12, R91, RZ ;  /* 0x0000005b0c0f7224 */ /* 0x000fce00078e02ff */
.L_x_105:
[----:B------:R-:W-:Y:S05]  /*37b0*/  BSYNC B1 ;  /* 0x0000000000017941 */ /* 0x000fea0003800000 */
.L_x_104:
[----:B------:R-:W-:Y:S01]  /*37c0*/  @!P3 IMAD R59, R59, R90, R15 ;  /* 0x0000005a3b3bb224 */ /* 0x000fe200078e020f */
[----:B------:R-:W-:Y:S04]  /*37d0*/  BSSY B1, `(.L_x_106) ;  /* 0x0000006000017945 */ /* 0x000fe80003800000 */
[----:B------:R0:W-:Y:S01]  /*37e0*/  @!P3 STG.E.U8 desc[UR38][R6.64+0x41], R59 ;  /* 0x0000413b0600b986 */ /* 0x0001e2000c101126 */
[----:B------:R-:W-:Y:S05]  /*37f0*/  @P5 BRA `(.L_x_107) ;  /* 0x00000000000c5947 */ /* 0x000fea0003800000 */
[----:B------:R-:W5:Y:S02]  /*3800*/  LDG.E.U8 R99, desc[UR38][R8.64+0x48] ;  /* 0x0000482608637981 */ /* 0x000f64000c1e1100 */
[----:B-----5:R-:W-:-:S05]  /*3810*/  PRMT R12, R99, 0x8880, RZ ;  /* 0x00008880630c7816 */ /* 0x020fca00000000ff */
[----:B------:R-:W-:-:S07]  /*3820*/  IMAD R15, R12, R91, RZ ;  /* 0x0000005b0c0f7224 */ /* 0x000fce00078e02ff */
.L_x_107:
[----:B------:R-:W-:Y:S05]  /*3830*/  BSYNC B1 ;  /* 0x0000000000017941 */ /* 0x000fea0003800000 */
.L_x_106:
[----:B---3--:R-:W-:Y:S01]  /*3840*/  @!P5 IMAD R13, R60, R90, R15 ;  /* 0x0000005a3c0dd224 */ /* 0x008fe200078e020f */
[----:B------:R-:W-:Y:S04]  /*3850*/  BSSY B1, `(.L_x_108) ;  /* 0x0000006000017945 */ /* 0x000fe80003800000 */
[----:B------:R3:W-:Y:S01]  /*3860*/  @!P5 STG.E.U8 desc[UR38][R4.64+0x48], R13 ;  /* 0x0000480d0400d986 */ /* 0x0007e2000c101126 */
[----:B------:R-:W-:Y:S05]  /*3870*/  @P2 BRA `(.L_x_109) ;  /* 0x00000000000c2947 */ /* 0x000fea0003800000 */
[----:B------:R-:W5:Y:S02]  /*3880*/  LDG.E.U8 R99, desc[UR38][R8.64+0x49] ;  /* 0x0000492608637981 */ /* 0x000f64000c1e1100 */
[----:B-----5:R-:W-:-:S05]  /*3890*/  PRMT R12, R99, 0x8880, RZ ;  /* 0x00008880630c7816 */ /* 0x020fca00000000ff */
[----:B------:R-:W-:-:S07]  /*38a0*/  IMAD R15, R12, R91, RZ ;  /* 0x0000005b0c0f7224 */ /* 0x000fce00078e02ff */
.L_x_109:
[----:B------:R-:W-:Y:S05]  /*38b0*/  BSYNC B1 ;  /* 0x0000000000017941 */ /* 0x000fea0003800000 */
.L_x_108:
        /* <DEDUP_REMOVED lines=11> */
.L_x_111:
[----:B------:R-:W-:Y:S05]  /*3970*/  BSYNC B1 ;  /* 0x0000000000017941 */ /* 0x000fea0003800000 */
.L_x_110:
[----:B---3--:R-:W-:Y:S01]  /*3980*/  @!P4 IMAD R13, R62, R90, R15 ;  /* 0x0000005a3e0dc224 */ /* 0x008fe200078e020f */
[----:B------:R-:W-:Y:S04]  /*3990*/  BSSY B1, `(.L_x_112) ;  /* 0x0000006000017945 */ /* 0x000fe80003800000 */
[----:B------:R3:W-:Y:S01]  /*39a0*/  @!P4 STG.E.U8 desc[UR38][R6.64+0x48], R13 ;  /* 0x0000480d0600c986 */ /* 0x0007e2000c101126 */
[----:B------:R-:W-:Y:S05]  /*39b0*/  @P3 BRA `(.L_x_113) ;  /* 0x00000000000c3947 */ /* 0x000fea0003800000 */
[----:B------:R-:W5:Y:S02]  /*39c0*/  LDG.E.U8 R99, desc[UR38][R10.64+0x49] ;  /* 0x000049260a637981 */ /* 0x000f64000c1e1100 */
[----:B-----5:R-:W-:-:S05]  /*39d0*/  PRMT R12, R99, 0x8880, RZ ;  /* 0x00008880630c7816 */ /* 0x020fca00000000ff */
[----:B------:R-:W-:-:S07]  /*39e0*/  IMAD R15, R12, R91, RZ ;  /* 0x0000005b0c0f7224 */ /* 0x000fce00078e02ff */
.L_x_113:
[----:B------:R-:W-:Y:S05]  /*39f0*/  BSYNC B1 ;  /* 0x0000000000017941 */ /* 0x000fea0003800000 */
.L_x_112:
[----:B------:R-:W-:Y:S01]  /*3a00*/  @!P3 IMAD R63, R63, R90, R15 ;  /* 0x0000005a3f3fb224 */ /* 0x000fe200078e020f */
[----:B------:R-:W-:Y:S04]  /*3a10*/  BSSY B1, `(.L_x_114) ;  /* 0x0000006000017945 */ /* 0x000fe80003800000 */
[----:B------:R0:W-:Y:S01]  /*3a20*/  @!P3 STG.E.U8 desc[UR38][R6.64+0x49], R63 ;  /* 0x0000493f0600b986 */ /* 0x0001e2000c101126 */
[----:B------:R-:W-:Y:S05]  /*3a30*/  @P5 BRA `(.L_x_115) ;  /* 0x00000000000c5947 */ /* 0x000fea0003800000 */
[----:B------:R-:W5:Y:S02]  /*3a40*/  LDG.E.U8 R99, desc[UR38][R8.64+0x50] ;  /* 0x0000502608637981 */ /* 0x000f64000c1e1100 */
[----:B-----5:R-:W-:-:S05]  /*3a50*/  PRMT R12, R99, 0x8880, RZ ;  /* 0x00008880630c7816 */ /* 0x020fca00000000ff */
[----:B------:R-:W-:-:S07]  /*3a60*/  IMAD R15, R12, R91, RZ ;  /* 0x0000005b0c0f7224 */ /* 0x000fce00078e02ff */
.L_x_115:
[----:B------:R-:W-:Y:S05]  /*3a70*/  BSYNC B1 ;  /* 0x0000000000017941 */ /* 0x000fea0003800000 */
.L_x_114:
[----:B---3--:R-:W-:Y:S01]  /*3a80*/  @!P5 IMAD R13, R64, R90, R15 ;  /* 0x0000005a400dd224 */ /* 0x008fe200078e020f */
[----:B------:R-:W-:Y:S04]  /*3a90*/  BSSY B1, `(.L_x_116) ;  /* 0x0000006000017945 */ /* 0x000fe80003800000 */
[----:B------:R3:W-:Y:S01]  /*3aa0*/  @!P5 STG.E.U8 desc[UR38][R4.64+0x50], R13 ;  /* 0x0000500d0400d986 */ /* 0x0007e2000c101126 */
[----:B------:R-:W-:Y:S05]  /*3ab0*/  @P2 BRA `(.L_x_117) ;  /* 0x00000000000c2947 */ /* 0x000fea0003800000 */
[----:B------:R-:W5:Y:S02]  /*3ac0*/  LDG.E.U8 R99, desc[UR38][R8.64+0x51] ;  /* 0x0000512608637981 */ /* 0x000f64000c1e1100 */
[----:B-----5:R-:W-:-:S05]  /*3ad0*/  PRMT R12, R99, 0x8880, RZ ;  /* 0x00008880630c7816 */ /* 0x020fca00000000ff */
[----:B------:R-:W-:-:S07]  /*3ae0*/  IMAD R15, R12, R91, RZ ;  /* 0x0000005b0c0f7224 */ /* 0x000fce00078e02ff */
.L_x_117:
[----:B------:R-:W-:Y:S05]  /*3af0*/  BSYNC B1 ;  /* 0x0000000000017941 */ /* 0x000fea0003800000 */
.L_x_116:
        /* <DEDUP_REMOVED lines=11> */
.L_x_119:
[----:B------:R-:W-:Y:S05]  /*3bb0*/  BSYNC B1 ;  /* 0x0000000000017941 */ /* 0x000fea0003800000 */
.L_x_118:
[----:B---3--:R-:W-:Y:S01]  /*3bc0*/  @!P4 IMAD R13, R66, R90, R15 ;  /* 0x0000005a420dc224 */ /* 0x008fe200078e020f */
[----:B------:R-:W-:Y:S04]  /*3bd0*/  BSSY B1, `(.L_x_120) ;  /* 0x0000006000017945 */ /* 0x000fe80003800000 */
[----:B------:R3:W-:Y:S01]  /*3be0*/  @!P4 STG.E.U8 desc[UR38][R6.64+0x50], R13 ;  /* 0x0000500d0600c986 */ /* 0x0007e2000c101126 */
[----:B------:R-:W-:Y:S05]  /*3bf0*/  @P3 BRA `(.L_x_121) ;  /* 0x00000000000c3947 */ /* 0x000fea0003800000 */
[----:B------:R-:W5:Y:S02]  /*3c00*/  LDG.E.U8 R99, desc[UR38][R10.64+0x51] ;  /* 0x000051260a637981 */ /* 0x000f64000c1e1100 */
[----:B-----5:R-:W-:-:S05]  /*3c10*/  PRMT R12, R99, 0x8880, RZ ;  /* 0x00008880630c7816 */ /* 0x020fca00000000ff */
[----:B------:R-:W-:-:S07]  /*3c20*/  IMAD R15, R12, R91, RZ ;  /* 0x0000005b0c0f7224 */ /* 0x000fce00078e02ff */
.L_x_121:
[----:B------:R-:W-:Y:S05]  /*3c30*/  BSYNC B1 ;  /* 0x0000000000017941 */ /* 0x000fea0003800000 */
.L_x_120:
[----:B------:R-:W-:Y:S01]  /*3c40*/  @!P3 IMAD R67, R67, R90, R15 ;  /* 0x0000005a4343b224 */ /* 0x000fe200078e020f */
[----:B------:R-:W-:Y:S04]  /*3c50*/  BSSY B1, `(.L_x_122) ;  /* 0x0000006000017945 */ /* 0x000fe80003800000 */
[----:B------:R0:W-:Y:S01]  /*3c60*/  @!P3 STG.E.U8 desc[UR38][R6.64+0x51], R67 ;  /* 0x000051430600b986 */ /* 0x0001e2000c101126 */
[----:B------:R-:W-:Y:S05]  /*3c70*/  @P5 BRA `(.L_x_123) ;  /* 0x00000000000c5947 */ /* 0x000fea0003800000 */
[----:B------:R-:W5:Y:S02]  /*3c80*/  LDG.E.U8 R99, desc[UR38][R8.64+0x58] ;  /* 0x0000582608637981 */ /* 0x000f64000c1e1100 */
[----:B-----5:R-:W-:-:S05]  /*3c90*/  PRMT R12, R99, 0x8880, RZ ;  /* 0x00008880630c7816 */ /* 0x020fca00000000ff */
[----:B------:R-:W-:-:S07]  /*3ca0*/  IMAD R15, R12, R91, RZ ;  /* 0x0000005b0c0f7224 */ /* 0x000fce00078e02ff */
.L_x_123:
[----:B------:R-:W-:Y:S05]  /*3cb0*/  BSYNC B1 ;  /* 0x0000000000017941 */ /* 0x000fea0003800000 */
.L_x_122:
[----:B---3--:R-:W-:Y:S01]  /*3cc0*/  @!P5 IMAD R13, R68, R90, R15 ;  /* 0x0000005a440dd224 */ /* 0x008fe200078e020f */
[----:B------:R-:W-:Y:S04]  /*3cd0*/  BSSY B1, `(.L_x_124) ;  /* 0x0000006000017945 */ /* 0x000fe80003800000 */
[----:B------:R3:W-:Y:S01]  /*3ce0*/  @!P5 STG.E.U8 desc[UR38][R4.64+0x58], R13 ;  /* 0x0000580d0400d986 */ /* 0x0007e2000c101126 */
[----:B------:R-:W-:Y:S05]  /*3cf0*/  @P2 BRA `(.L_x_125) ;  /* 0x00000000000c2947 */ /* 0x000fea0003800000 */
[----:B------:R-:W5:Y:S02]  /*3d00*/  LDG.E.U8 R99, desc[UR38][R8.64+0x59] ;  /* 0x0000592608637981 */ /* 0x000f64000c1e1100 */
[----:B-----5:R-:W-:-:S05]  /*3d10*/  PRMT R12, R99, 0x8880, RZ ;  /* 0x00008880630c7816 */ /* 0x020fca00000000ff */
[----:B------:R-:W-:-:S07]  /*3d20*/  IMAD R15, R12, R91, RZ ;  /* 0x0000005b0c0f7224 */ /* 0x000fce00078e02ff */
.L_x_125:
[----:B------:R-:W-:Y:S05]  /*3d30*/  BSYNC B1 ;  /* 0x0000000000017941 */ /* 0x000fea0003800000 */
.L_x_124:
        /* <DEDUP_REMOVED lines=11> */
.L_x_127:
[----:B------:R-:W-:Y:S05]  /*3df0*/  BSYNC B1 ;  /* 0x0000000000017941 */ /* 0x000fea0003800000 */
.L_x_126:
[----:B---3--:R-:W-:Y:S01]  /*3e00*/  @!P4 IMAD R13, R70, R90, R15 ;  /* 0x0000005a460dc224 */ /* 0x008fe200078e020f */
[----:B------:R-:W-:Y:S04]  /*3e10*/  BSSY B1, `(.L_x_128) ;  /* 0x0000006000017945 */ /* 0x000fe80003800000 */
[----:B------:R3:W-:Y:S01]  /*3e20*/  @!P4 STG.E.U8 desc[UR38][R6.64+0x58], R13 ;  /* 0x0000580d0600c986 */ /* 0x0007e2000c101126 */
[----:B------:R-:W-:Y:S05]  /*3e30*/  @P3 BRA `(.L_x_129) ;  /* 0x00000000000c3947 */ /* 0x000fea0003800000 */
[----:B------:R-:W5:Y:S02]  /*3e40*/  LDG.E.U8 R99, desc[UR38][R10.64+0x59] ;  /* 0x000059260a637981 */ /* 0x000f64000c1e1100 */
[----:B-----5:R-:W-:-:S05]  /*3e50*/  PRMT R12, R99, 0x8880, RZ ;  /* 0x00008880630c7816 */ /* 0x020fca00000000ff */
[----:B------:R-:W-:-:S07]  /*3e60*/  IMAD R15, R12, R91, RZ ;  /* 0x0000005b0c0f7224 */ /* 0x000fce00078e02ff */
.L_x_129:
[----:B------:R-:W-:Y:S05]  /*3e70*/  BSYNC B1 ;  /* 0x0000000000017941 */ /* 0x000fea0003800000 */
.L_x_128:
[----:B------:R-:W-:Y:S01]  /*3e80*/  @!P3 IMAD R71, R71, R90, R15 ;  /* 0x0000005a4747b224 */ /* 0x000fe200078e020f */
[----:B------:R-:W-:Y:S04]  /*3e90*/  BSSY B1, `(.L_x_130) ;  /* 0x0000006000017945 */ /* 0x000fe80003800000 */
[----:B------:R0:W-:Y:S01]  /*3ea0*/  @!P3 STG.E.U8 desc[UR38][R6.64+0x59], R71 ;  /* 0x000059470600b986 */ /* 0x0001e2000c101126 */
[----:B------:R-:W-:Y:S05]  /*3eb0*/  @P5 BRA `(.L_x_131) ;  /* 0x00000000000c5947 */ /* 0x000fea0003800000 */
[----:B------:R-:W5:Y:S02]  /*3ec0*/  LDG.E.U8 R99, desc[UR38][R8.64+0x60] ;  /* 0x0000602608637981 */ /* 0x000f64000c1e1100 */
[----:B-----5:R-:W-:-:S05]  /*3ed0*/  PRMT R12, R99, 0x8880, RZ ;  /* 0x00008880630c7816 */ /* 0x020fca00000000ff */
[----:B------:R-:W-:-:S07]  /*3ee0*/  IMAD R15, R12, R91, RZ ;  /* 0x0000005b0c0f7224 */ /* 0x000fce00078e02ff */
.L_x_131:
[----:B------:R-:W-:Y:S05]  /*3ef0*/  BSYNC B1 ;  /* 0x0000000000017941 */ /* 0x000fea0003800000 */
.L_x_130:
[----:B---3--:R-:W-:Y:S01]  /*3f00*/  @!P5 IMAD R13, R72, R90, R15 ;  /* 0x0000005a480dd224 */ /* 0x008fe200078e020f */
[----:B------:R-:W-:Y:S04]  /*3f10*/  BSSY B1, `(.L_x_132) ;  /* 0x0000006000017945 */ /* 0x000fe80003800000 */
[----:B------:R3:W-:Y:S01]  /*3f20*/  @!P5 STG.E.U8 desc[UR38][R4.64+0x60], R13 ;  /* 0x0000600d0400d986 */ /* 0x0007e2000c101126 */
[----:B------:R-:W-:Y:S05]  /*3f30*/  @P2 BRA `(.L_x_133) ;  /* 0x00000000000c2947 */ /* 0x000fea0003800000 */
[----:B------:R-:W5:Y:S02]  /*3f40*/  LDG.E.U8 R99, desc[UR38][R8.64+0x61] ;  /* 0x0000612608637981 */ /* 0x000f64000c1e1100 */
[----:B-----5:R-:W-:-:S05]  /*3f50*/  PRMT R12, R99, 0x8880, RZ ;  /* 0x00008880630c7816 */ /* 0x020fca00000000ff */
[----:B------:R-:W-:-:S07]  /*3f60*/  IMAD R15, R12, R91, RZ ;  /* 0x0000005b0c0f7224 */ /* 0x000fce00078e02ff */
.L_x_133:
[----:B------:R-:W-:Y:S05]  /*3f70*/  BSYNC B1 ;  /* 0x0000000000017941 */ /* 0x000fea0003800000 */
.L_x_132:
        /* <DEDUP_REMOVED lines=11> */
.L_x_135:
[----:B------:R-:W-:Y:S05]  /*4030*/  BSYNC B1 ;  /* 0x0000000000017941 */ /* 0x000fea0003800000 */
.L_x_134:
[----:B---3--:R-:W-:Y:S01]  /*4040*/  @!P4 IMAD R13, R74, R90, R15 ;  /* 0x0000005a4a0dc224 */ /* 0x008fe200078e020f */
[----:B------:R-:W-:Y:S04]  /*4050*/  BSSY B1, `(.L_x_136) ;  /* 0x0000006000017945 */ /* 0x000fe80003800000 */
[----:B------:R3:W-:Y:S01]  /*4060*/  @!P4 STG.E.U8 desc[UR38][R6.64+0x60], R13 ;  /* 0x0000600d0600c986 */ /* 0x0007e2000c101126 */
[----:B------:R-:W-:Y:S05]  /*4070*/  @P3 BRA `(.L_x_137) ;  /* 0x00000000000c3947 */ /* 0x000fea0003800000 */
[----:B------:R-:W5:Y:S02]  /*4080*/  LDG.E.U8 R99, desc[UR38][R10.64+0x61] ;  /* 0x000061260a637981 */ /* 0x000f64000c1e1100 */
[----:B-----5:R-:W-:-:S05]  /*4090*/  PRMT R12, R99, 0x8880, RZ ;  /* 0x00008880630c7816 */ /* 0x020fca00000000ff */
[----:B------:R-:W-:-:S07]  /*40a0*/  IMAD R15, R12, R91, RZ ;  /* 0x0000005b0c0f7224 */ /* 0x000fce00078e02ff */
.L_x_137:
[----:B------:R-:W-:Y:S05]  /*40b0*/  BSYNC B1 ;  /* 0x0000000000017941 */ /* 0x000fea0003800000 */
.L_x_136:
[----:B------:R-:W-:Y:S01]  /*40c0*/  @!P3 IMAD R75, R75, R90, R15 ;  /* 0x0000005a4b4bb224 */ /* 0x000fe200078e020f */
[----:B------:R-:W-:Y:S04]  /*40d0*/  BSSY B1, `(.L_x_138) ;  /* 0x0000006000017945 */ /* 0x000fe80003800000 */
[----:B------:R0:W-:Y:S01]  /*40e0*/  @!P3 STG.E.U8 desc[UR38][R6.64+0x61], R75 ;  /* 0x0000614b0600b986 */ /* 0x0001e2000c101126 */
[----:B------:R-:W-:Y:S05]  /*40f0*/  @P5 BRA `(.L_x_139) ;  /* 0x00000000000c5947 */ /* 0x000fea0003800000 */
[----:B------:R-:W5:Y:S02]  /*4100*/  LDG.E.U8 R99, desc[UR38][R8.64+0x68] ;  /* 0x0000682608637981 */ /* 0x000f64000c1e1100 */
[----:B-----5:R-:W-:-:S05]  /*4110*/  PRMT R12, R99, 0x8880, RZ ;  /* 0x00008880630c7816 */ /* 0x020fca00000000ff */
[----:B------:R-:W-:-:S07]  /*4120*/  IMAD R15, R12, R91, RZ ;  /* 0x0000005b0c0f7224 */ /* 0x000fce00078e02ff */
.L_x_139:
[----:B------:R-:W-:Y:S05]  /*4130*/  BSYNC B1 ;  /* 0x0000000000017941 */ /* 0x000fea0003800000 */
.L_x_138:
[----:B---3--:R-:W-:Y:S01]  /*4140*/  @!P5 IMAD R13, R76, R90, R15 ;  /* 0x0000005a4c0dd224 */ /* 0x008fe200078e020f */
[----:B------:R-:W-:Y:S04]  /*4150*/  BSSY B1, `(.L_x_140) ;  /* 0x0000006000017945 */ /* 0x000fe80003800000 */
[----:B------:R3:W-:Y:S01]  /*4160*/  @!P5 STG.E.U8 desc[UR38][R4.64+0x68], R13 ;  /* 0x0000680d0400d986 */ /* 0x0007e2000c101126 */
[----:B------:R-:W-:Y:S05]  /*4170*/  @P2 BRA `(.L_x_141) ;  /* 0x00000000000c2947 */ /* 0x000fea0003800000 */
[----:B------:R-:W5:Y:S02]  /*4180*/  LDG.E.U8 R99, desc[UR38][R8.64+0x69] ;  /* 0x0000692608637981 */ /* 0x000f64000c1e1100 */
[----:B-----5:R-:W-:-:S05]  /*4190*/  PRMT R12, R99, 0x8880, RZ ;  /* 0x00008880630c7816 */ /* 0x020fca00000000ff */
[----:B------:R-:W-:-:S07]  /*41a0*/  IMAD R15, R12, R91, RZ ;  /* 0x0000005b0c0f7224 */ /* 0x000fce00078e02ff */
.L_x_141:
[----:B------:R-:W-:Y:S05]  /*41b0*/  BSYNC B1 ;  /* 0x0000000000017941 */ /* 0x000fea0003800000 */
.L_x_140:
        /* <DEDUP_REMOVED lines=11> */
.L_x_143:
[----:B------:R-:W-:Y:S05]  /*4270*/  BSYNC B1 ;  /* 0x0000000000017941 */ /* 0x000fea0003800000 */
.L_x_142:
[----:B---3--:R-:W-:Y:S01]  /*4280*/  @!P4 IMAD R13, R78, R90, R15 ;  /* 0x0000005a4e0dc224 */ /* 0x008fe200078e020f */
[----:B------:R-:W-:Y:S04]  /*4290*/  BSSY B1, `(.L_x_144) ;  /* 0x0000006000017945 */ /* 0x000fe80003800000 */
[----:B------:R3:W-:Y:S01]  /*42a0*/  @!P4 STG.E.U8 desc[UR38][R6.64+0x68], R13 ;  /* 0x0000680d0600c986 */ /* 0x0007e2000c101126 */
[----:B------:R-:W-:Y:S05]  /*42b0*/  @P3 BRA `(.L_x_145) ;  /* 0x00000000000c3947 */ /* 0x000fea0003800000 */
[----:B------:R-:W5:Y:S02]  /*42c0*/  LDG.E.U8 R99, desc[UR38][R10.64+0x69] ;  /* 0x000069260a637981 */ /* 0x000f64000c1e1100 */
[----:B-----5:R-:W-:-:S05]  /*42d0*/  PRMT R12, R99, 0x8880, RZ ;  /* 0x00008880630c7816 */ /* 0x020fca00000000ff */
[----:B------:R-:W-:-:S07]  /*42e0*/  IMAD R15, R12, R91, RZ ;  /* 0x0000005b0c0f7224 */ /* 0x000fce00078e02ff */
.L_x_145:
[----:B------:R-:W-:Y:S05]  /*42f0*/  BSYNC B1 ;  /* 0x0000000000017941 */ /* 0x000fea0003800000 */
.L_x_144:
[----:B------:R-:W-:Y:S01]  /*4300*/  @!P3 IMAD R79, R79, R90, R15 ;  /* 0x0000005a4f4fb224 */ /* 0x000fe200078e020f */
[----:B------:R-:W-:Y:S04]  /*4310*/  BSSY B1, `(.L_x_146) ;  /* 0x0000006000017945 */ /* 0x000fe80003800000 */
[----:B------:R0:W-:Y:S01]  /*4320*/  @!P3 STG.E.U8 desc[UR38][R6.64+0x69], R79 ;  /* 0x0000694f0600b986 */ /* 0x0001e2000c101126 */
[----:B------:R-:W-:Y:S05]  /*4330*/  @P5 BRA `(.L_x_147) ;  /* 0x00000000000c5947 */ /* 0x000fea0003800000 */
[----:B------:R-:W5:Y:S02]  /*4340*/  LDG.E.U8 R99, desc[UR38][R8.64+0x70] ;  /* 0x0000702608637981 */ /* 0x000f64000c1e1100 */
[----:B-----5:R-:W-:-:S05]  /*4350*/  PRMT R12, R99, 0x8880, RZ ;  /* 0x00008880630c7816 */ /* 0x020fca00000000ff */
[----:B------:R-:W-:-:S07]  /*4360*/  IMAD R15, R12, R91, RZ ;  /* 0x0000005b0c0f7224 */ /* 0x000fce00078e02ff */
.L_x_147:
[----:B------:R-:W-:Y:S05]  /*4370*/  BSYNC B1 ;  /* 0x0000000000017941 */ /* 0x000fea0003800000 */
.L_x_146:
[----:B---3--:R-:W-:Y:S01]  /*4380*/  @!P5 IMAD R13, R80, R90, R15 ;  /* 0x0000005a500dd224 */ /* 0x008fe200078e020f */
[----:B------:R-:W-:Y:S04]  /*4390*/  BSSY B1, `(.L_x_148) ;  /* 0x0000006000017945 */ /* 0x000fe80003800000 */
[----:B------:R3:W-:Y:S01]  /*43a0*/  @!P5 STG.E.U8 desc[UR38][R4.64+0x70], R13 ;  /* 0x0000700d0400d986 */ /* 0x0007e2000c101126 */
[----:B------:R-:W-:Y:S05]  /*43b0*/  @P2 BRA `(.L_x_149) ;  /* 0x00000000000c2947 */ /* 0x000fea0003800000 */
[----:B------:R-:W5:Y:S02]  /*43c0*/  LDG.E.U8 R99, desc[UR38][R8.64+0x71] ;  /* 0x0000712608637981 */ /* 0x000f64000c1e1100 */
[----:B-----5:R-:W-:-:S05]  /*43d0*/  PRMT R12, R99, 0x8880, RZ ;  /* 0x00008880630c7816 */ /* 0x020fca00000000ff */
[----:B------:R-:W-:-:S07]  /*43e0*/  IMAD R15, R12, R91, RZ ;  /* 0x0000005b0c0f7224 */ /* 0x000fce00078e02ff */
.L_x_149:
[----:B------:R-:W-:Y:S05]  /*43f0*/  BSYNC B1 ;  /* 0x0000000000017941 */ /* 0x000fea0003800000 */
.L_x_148:
[----:B------:R-:W-:Y:S01]  /*4400*/  ISETP.LT.OR P4, PT, R3, 0x71, !P0 ;  /* 0x000000710300780c */ /* 0x000fe20004781670 */
[----:B------:R-:W-:Y:S01]  /*4410*/  @!P2 IMAD R81, R81, R90, R15 ;  /* 0x0000005a5151a224 */ /* 0x000fe200078e020f */
[----:B------:R-:W-:Y:S01]  /*4420*/  BSSY B1, `(.L_x_150) ;  /* 0x000000a000017945 */ /* 0x000fe20003800000 */
[C---:B------:R-:W-:Y:S02]  /*4430*/  ISETP.LT.OR P3, PT, R3.reuse, 0x72, !P0 ;  /* 0x000000720300780c */ /* 0x040fe40004761670 */
[C---:B------:R-:W-:Y:S01]  /*4440*/  ISETP.LT.OR P5, PT, R3.reuse, 0x79, !P0 ;  /* 0x000000790300780c */ /* 0x040fe200047a1670 */
[----:B------:R0:W-:Y:S01]  /*4450*/  @!P2 STG.E.U8 desc[UR38][R4.64+0x71], R81 ;  /* 0x000071510400a986 */ /* 0x0001e2000c101126 */
[C---:B------:R-:W-:Y:S02]  /*4460*/  ISETP.LT.OR P2, PT, R3.reuse, 0x79, !P1 ;  /* 0x000000790300780c */ /* 0x040fe40004f41670 */
[----:B------:R-:W-:-:S04]  /*4470*/  ISETP.LT.OR P1, PT, R3, 0x7a, !P1 ;  /* 0x0000007a0300780c */ /* 0x000fc80004f21670 */
[----:B------:R-:W-:Y:S09]  /*4480*/  @P4 BRA `(.L_x_151) ;  /* 0x00000000000c4947 */ /* 0x000ff20003800000 */
[----:B------:R-:W5:Y:S02]  /*4490*/  LDG.E.U8 R99, desc[UR38][R10.64+0x70] ;  /* 0x000070260a637981 */ /* 0x000f64000c1e1100 */
[----:B-----5:R-:W-:-:S05]  /*44a0*/  PRMT R12, R99, 0x8880, RZ ;  /* 0x00008880630c7816 */ /* 0x020fca00000000ff */
[----:B------:R-:W-:-:S07]  /*44b0*/  IMAD R15, R12, R91, RZ ;  /* 0x0000005b0c0f7224 */ /* 0x000fce00078e02ff */
.L_x_151:
[----:B------:R-:W-:Y:S05]  /*44c0*/  BSYNC B1 ;  /* 0x0000000000017941 */ /* 0x000fea0003800000 */
.L_x_150:
[----:B---3--:R-:W-:Y:S01]  /*44d0*/  @!P4 IMAD R13, R82, R90, R15 ;  /* 0x0000005a520dc224 */ /* 0x008fe200078e020f */
[----:B------:R-:W-:Y:S04]  /*44e0*/  BSSY B1, `(.L_x_152) ;  /* 0x0000006000017945 */ /* 0x000fe80003800000 */
[----:B------:R3:W-:Y:S01]  /*44f0*/  @!P4 STG.E.U8 desc[UR38][R6.64+0x70], R13 ;  /* 0x0000700d0600c986 */ /* 0x0007e2000c101126 */
[----:B------:R-:W-:Y:S05]  /*4500*/  @P3 BRA `(.L_x_153) ;  /* 0x00000000000c3947 */ /* 0x000fea0003800000 */
[----:B------:R-:W5:Y:S02]  /*4510*/  LDG.E.U8 R99, desc[UR38][R10.64+0x71] ;  /* 0x000071260a637981 */ /* 0x000f64000c1e1100 */
[----:B-----5:R-:W-:-:S05]  /*4520*/  PRMT R12, R99, 0x8880, RZ ;  /* 0x00008880630c7816 */ /* 0x020fca00000000ff */
[----:B------:R-:W-:-:S07]  /*4530*/  IMAD R15, R12, R91, RZ ;  /* 0x0000005b0c0f7224 */ /* 0x000fce00078e02ff */
.L_x_153:
[----:B------:R-:W-:Y:S05]  /*4540*/  BSYNC B1 ;  /* 0x0000000000017941 */ /* 0x000fea0003800000 */
.L_x_152:
[----:B------:R-:W-:Y:S01]  /*4550*/  @!P3 IMAD R83, R83, R90, R15 ;  /* 0x0000005a5353b224 */ /* 0x000fe200078e020f */
[----:B------:R-:W-:Y:S04]  /*4560*/  BSSY B1, `(.L_x_154) ;  /* 0x0000006000017945 */ /* 0x000fe80003800000 */
[----:B------:R0:W-:Y:S01]  /*4570*/  @!P3 STG.E.U8 desc[UR38][R6.64+0x71], R83 ;  /* 0x000071530600b986 */ /* 0x0001e2000c101126 */
[----:B------:R-:W-:Y:S05]  /*4580*/  @P2 BRA `(.L_x_155) ;  /* 0x00000000000c2947 */ /* 0x000fea0003800000 */
[----:B------:R-:W5:Y:S02]  /*4590*/  LDG.E.U8 R99, desc[UR38][R8.64+0x78] ;  /* 0x0000782608637981 */ /* 0x000f64000c1e1100 */
[----:B-----5:R-:W-:-:S05]  /*45a0*/  PRMT R12, R99, 0x8880, RZ ;  /* 0x00008880630c7816 */ /* 0x020fca00000000ff */
[----:B------:R-:W-:-:S07]  /*45b0*/  IMAD R15, R12, R91, RZ ;  /* 0x0000005b0c0f7224 */ /* 0x000fce00078e02ff */
.L_x_155:
[----:B------:R-:W-:Y:S05]  /*45c0*/  BSYNC B1 ;  /* 0x0000000000017941 */ /* 0x000fea0003800000 */
.L_x_154:
[----:B---3--:R-:W-:Y:S01]  /*45d0*/  @!P2 IMAD R13, R84, R90, R15 ;  /* 0x0000005a540da224 */ /* 0x008fe200078e020f */
[----:B------:R-:W-:Y:S04]  /*45e0*/  BSSY B1, `(.L_x_156) ;  /* 0x0000006000017945 */ /* 0x000fe80003800000 */
[----:B------:R3:W-:Y:S01]  /*45f0*/  @!P2 STG.E.U8 desc[UR38][R4.64+0x78], R13 ;  /* 0x0000780d0400a986 */ /* 0x0007e2000c101126 */
[----:B------:R-:W-:Y:S05]  /*4600*/  @P1 BRA `(.L_x_157) ;  /* 0x00000000000c1947 */ /* 0x000fea0003800000 */
[----:B------:R-:W5:Y:S02]  /*4610*/  LDG.E.U8 R99, desc[UR38][R8.64+0x79] ;  /* 0x0000792608637981 */ /* 0x000f64000c1e1100 */
[----:B-----5:R-:W-:-:S05]  /*4620*/  PRMT R12, R99, 0x8880, RZ ;  /* 0x00008880630c7816 */ /* 0x020fca00000000ff */
[----:B------:R-:W-:-:S07]  /*4630*/  IMAD R15, R12, R91, RZ ;  /* 0x0000005b0c0f7224 */ /* 0x000fce00078e02ff */
.L_x_157:
[----:B------:R-:W-:Y:S05]  /*4640*/  BSYNC B1 ;  /* 0x0000000000017941 */ /* 0x000fea0003800000 */
.L_x_156:
[----:B------:R-:W-:Y:S01]  /*4650*/  @!P1 IMAD R85, R85, R90, R15 ;  /* 0x0000005a55559224 */ /* 0x000fe200078e020f */
[----:B------:R-:W-:Y:S04]  /*4660*/  BSSY B1, `(.L_x_158) ;  /* 0x0000006000017945 */ /* 0x000fe80003800000 */
[----:B------:R0:W-:Y:S01]  /*4670*/  @!P1 STG.E.U8 desc[UR38][R4.64+0x79], R85 ;  /* 0x0000795504009986 */ /* 0x0001e2000c101126 */
[----:B------:R-:W-:Y:S05]  /*4680*/  @P5 BRA `(.L_x_159) ;  /* 0x00000000000c5947 */ /* 0x000fea0003800000 */
[----:B------:R-:W0:Y:S02]  /*4690*/  LDG.E.U8 R99, desc[UR38][R10.64+0x78] ;  /* 0x000078260a637981 */ /* 0x000e24000c1e1100 */
[----:B0123--:R-:W-:-:S05]  /*46a0*/  PRMT R4, R99, 0x8880, RZ ;  /* 0x0000888063047816 */ /* 0x00ffca00000000ff */
[----:B------:R-:W-:-:S07]  /*46b0*/  IMAD R15, R4, R91, RZ ;  /* 0x0000005b040f7224 */ /* 0x000fce00078e02ff */
.L_x_159:
[----:B------:R-:W-:Y:S05]  /*46c0*/  BSYNC B1 ;  /* 0x0000000000017941 */ /* 0x000fea0003800000 */
.L_x_158:
[----:B0123--:R-:W-:Y:S01]  /*46d0*/  @!P5 IMAD R5, R86, R90, R15 ;  /* 0x0000005a5605d224 */ /* 0x00ffe200078e020f */
[----:B------:R-:W-:Y:S01]  /*46e0*/  ISETP.LT.OR P0, PT, R3, 0x7a, !P0 ;  /* 0x0000007a0300780c */ /* 0x000fe20004701670 */
[----:B------:R-:W-:Y:S03]  /*46f0*/  BSSY B1, `(.L_x_160) ;  /* 0x0000006000017945 */ /* 0x000fe60003800000 */
[----:B------:R0:W-:Y:S09]  /*4700*/  @!P5 STG.E.U8 desc[UR38][R6.64+0x78], R5 ;  /* 0x000078050600d986 */ /* 0x0001f2000c101126 */
[----:B------:R-:W-:Y:S05]  /*4710*/  @P0 BRA `(.L_x_161) ;  /* 0x00000000000c0947 */ /* 0x000fea0003800000 */
[----:B------:R-:W2:Y:S02]  /*4720*/  LDG.E.U8 R99, desc[UR38][R10.64+0x79] ;  /* 0x000079260a637981 */ /* 0x000ea4000c1e1100 */
[----:B--2---:R-:W-:-:S05]  /*4730*/  PRMT R4, R99, 0x8880, RZ ;  /* 0x0000888063047816 */ /* 0x004fca00000000ff */
[----:B------:R-:W-:-:S07]  /*4740*/  IMAD R15, R4, R91, RZ ;  /* 0x0000005b040f7224 */ /* 0x000fce00078e02ff */
.L_x_161:
[----:B------:R-:W-:Y:S05]  /*4750*/  BSYNC B1 ;  /* 0x0000000000017941 */ /* 0x000fea0003800000 */
.L_x_160:
[----:B------:R-:W-:Y:S01]  /*4760*/  IMAD R15, R87, R90, R15 ;  /* 0x0000005a570f7224 */ /* 0x000fe200078e020f */
[----:B------:R-:W-:Y:S06]  /*4770*/  @P0 BRA `(.L_x_162) ;  /* 0x0000000c00100947 */ /* 0x000fec0003800000 */
[----:B------:R1:W-:Y:S01]  /*4780*/  STG.E.U8 desc[UR38][R6.64+0x79], R15 ;  /* 0x0000790f06007986 */ /* 0x0003e2000c101126 */
[----:B------:R-:W-:Y:S05]  /*4790*/  BRA `(.L_x_162) ;  /* 0x0000000c00087947 */ /* 0x000fea0003800000 */
.L_x_33:
[C---:B------:R-:W-:Y:S02]  /*47a0*/  ISETP.GE.AND P1, PT, R101.reuse, 0x1, PT ;  /* 0x000000016500780c */ /* 0x040fe40003f26270 */
[----:B------:R-:W-:Y:S02]  /*47b0*/  ISETP.GE.AND P0, PT, R101, 0x9, PT ;  /* 0x000000096500780c */ /* 0x000fe40003f06270 */
[C---:B------:R-:W-:Y:S02]  /*47c0*/  ISETP.LT.OR P4, PT, R3.reuse, 0x1, !P1 ;  /* 0x000000010300780c */ /* 0x040fe40004f81670 */
[C---:B------:R-:W-:Y:S02]  /*47d0*/  ISETP.LT.OR P3, PT, R3.reuse, 0x2, !P1 ;  /* 0x000000020300780c */ /* 0x040fe40004f61670 */
[C---:B------:R-:W-:Y:S02]  /*47e0*/  ISETP.LT.OR P2, PT, R3.reuse, 0x1, !P0 ;  /* 0x000000010300780c */ /* 0x040fe40004741670 */
[----:B------:R-:W-:-:S07]  /*47f0*/  ISETP.LT.OR P5, PT, R3, 0x2, !P0 ;  /* 0x000000020300780c */ /* 0x000fce00047a1670 */
[-C--:B------:R-:W-:Y:S02]  /*4800*/  @!P4 IMAD R9, R24, R90.reuse, RZ ;  /* 0x0000005a1809c224 */ /* 0x080fe400078e02ff */
[-C--:B------:R-:W-:Y:S02]  /*4810*/  @!P3 IMAD R25, R25, R90.reuse, RZ ;  /* 0x0000005a1919b224 */ /* 0x080fe400078e02ff */
[-C--:B------:R-:W-:Y:S01]  /*4820*/  @!P2 IMAD R11, R26, R90.reuse, RZ ;  /* 0x0000005a1a0ba224 */ /* 0x080fe200078e02ff */
[----:B------:R0:W-:Y:S01]  /*4830*/  @!P4 STG.E.U8 desc[UR38][R4.64], R9 ;  /* 0x000000090400c986 */ /* 0x0001e2000c101126 */
[----:B------:R-:W-:Y:S01]  /*4840*/  ISETP.LT.OR P4, PT, R3, 0x9, !P1 ;  /* 0x000000090300780c */ /* 0x000fe20004f81670 */
[----:B------:R-:W-:Y:S02]  /*4850*/  @!P5 IMAD R27, R27, R90, RZ ;  /* 0x0000005a1b1bd224 */ /* 0x000fe400078e02ff */
[----:B------:R-:W-:Y:S01]  /*4860*/  @!P3 STG.E.U8 desc[UR38][R4.64+0x1], R25 ;  /* 0x000001190400b986 */ /* 0x000fe2000c101126 */
[----:B------:R-:W-:-:S03]  /*4870*/  ISETP.LT.OR P3, PT, R3, 0xa, !P1 ;  /* 0x0000000a0300780c */ /* 0x000fc60004f61670 */
[----:B------:R1:W-:Y:S01]  /*4880*/  @!P2 STG.E.U8 desc[UR38][R6.64], R11 ;  /* 0x0000000b0600a986 */ /* 0x0003e2000c101126 */
[----:B------:R-:W-:-:S03]  /*4890*/  ISETP.LT.OR P2, PT, R3, 0x9, !P0 ;  /* 0x000000090300780c */ /* 0x000fc60004741670 */
[----:B------:R-:W-:Y:S01]  /*48a0*/  @!P5 STG.E.U8 desc[UR38][R6.64+0x1], R27 ;  /* 0x0000011b0600d986 */ /* 0x000fe2000c101126 */
[----:B------:R-:W-:Y:S01]  /*48b0*/  ISETP.LT.OR P5, PT, R3, 0xa, !P0 ;  /* 0x0000000a0300780c */ /* 0x000fe200047a1670 */
[----:B------:R-:W-:-:S04]  /*48c0*/  @!P4 IMAD R13, R28, R90, RZ ;  /* 0x0000005a1c0dc224 */ /* 0x000fc800078e02ff */
[-C--:B------:R-:W-:Y:S01]  /*48d0*/  @!P3 IMAD R29, R29, R90.reuse, RZ ;  /* 0x0000005a1d1db224 */ /* 0x080fe200078e02ff */
[----:B------:R-:W-:Y:S01]  /*48e0*/  @!P4 STG.E.U8 desc[UR38][R4.64+0x8], R13 ;  /* 0x0000080d0400c986 */ /* 0x000fe2000c101126 */
[C---:B------:R-:W-:Y:S02]  /*48f0*/  ISETP.LT.OR P4, PT, R3.reuse, 0x11, !P1 ;  /* 0x000000110300780c */ /* 0x040fe40004f81670 */
[-C--:B0-----:R-:W-:Y:S01]  /*4900*/  @!P2 IMAD R9, R30, R90.reuse, RZ ;  /* 0x0000005a1e09a224 */ /* 0x081fe200078e02ff */
[----:B------:R-:W-:Y:S01]  /*4910*/  @!P3 STG.E.U8 desc[UR38][R4.64+0x9], R29 ;  /* 0x0000091d0400b986 */ /* 0x000fe2000c101126 */
[----:B------:R-:W-:Y:S02]  /*4920*/  ISETP.LT.OR P3, PT, R3, 0x12, !P1 ;  /* 0x000000120300780c */ /* 0x000fe40004f61670 */
[----:B------:R-:W-:Y:S01]  /*4930*/  @!P5 IMAD R31, R31, R90, RZ ;  /* 0x0000005a1f1fd224 */ /* 0x000fe200078e02ff */
[----:B------:R0:W-:Y:S01]  /*4940*/  @!P2 STG.E.U8 desc[UR38][R6.64+0x8], R9 ;  /* 0x000008090600a986 */ /* 0x0001e2000c101126 */
[----:B------:R-:W-:-:S03]  /*4950*/  ISETP.LT.OR P2, PT, R3, 0x11, !P0 ;  /* 0x000000110300780c */ /* 0x000fc60004741670 */
[----:B------:R-:W-:Y:S01]  /*4960*/  @!P5 STG.E.U8 desc[UR38][R6.64+0x9], R31 ;  /* 0x0000091f0600d986 */ /* 0x000fe2000c101126 */
[----:B------:R-:W-:Y:S01]  /*4970*/  ISETP.LT.OR P5, PT, R3, 0x12, !P0 ;  /* 0x000000120300780c */ /* 0x000fe200047a1670 */
[----:B-1----:R-:W-:-:S04]  /*4980*/  @!P4 IMAD R11, R32, R90, RZ ;  /* 0x0000005a200bc224 */ /* 0x002fc800078e02ff */
        /* <DEDUP_REMOVED lines=109> */
[----:B------:R1:W-:Y:S01]  /*5060*/  @!P4 STG.E.U8 desc[UR38][R4.64+0x58], R13 ;  /* 0x0000580d0400c986 */ /* 0x0003e2000c101126 */
        /* <DEDUP_REMOVED lines=13> */
[-C--:B-1----:R-:W-:Y:S01]  /*5140*/  @!P2 IMAD R13, R74, R90.reuse, RZ ;  /* 0x0000005a4a0da224 */ /* 0x082fe200078e02ff */
[----:B------:R-:W-:Y:S01]  /*5150*/  @!P3 STG.E.U8 desc[UR38][R4.64+0x61], R73 ;  /* 0x000061490400b986 */ /* 0x000fe2000c101126 */
[----:B------:R-:W-:Y:S02]  /*5160*/  ISETP.LT.OR P3, PT, R3, 0x6a, !P1 ;  /* 0x0000006a0300780c */ /* 0x000fe40004f61670 */
[----:B------:R-:W-:Y:S01]  /*5170*/  @!P5 IMAD R75, R75, R90, RZ ;  /* 0x0000005a4b4bd224 */ /* 0x000fe200078e02ff */
[----:B------:R1:W-:Y:S01]  /*5180*/  @!P2 STG.E.U8 desc[UR38][R6.64+0x60], R13 ;  /* 0x0000600d0600a986 */ /* 0x0003e2000c101126 */
[----:B------:R-:W-:-:S03]  /*5190*/  ISETP.LT.OR P2, PT, R3, 0x69, !P0 ;  /* 0x000000690300780c */ /* 0x000fc60004741670 */
[----:B------:R-:W-:Y:S01]  /*51a0*/  @!P5 STG.E.U8 desc[UR38][R6.64+0x61], R75 ;  /* 0x0000614b0600d986 */ /* 0x000fe2000c101126 */
[----:B------:R-:W-:Y:S01]  /*51b0*/  ISETP.LT.OR P5, PT, R3, 0x6a, !P0 ;  /* 0x0000006a0300780c */ /* 0x000fe200047a1670 */
[----:B0-----:R-:W-:-:S04]  /*51c0*/  @!P4 IMAD R9, R76, R90, RZ ;  /* 0x0000005a4c09c224 */ /* 0x001fc800078e02ff */
[-C--:B------:R-:W-:Y:S01]  /*51d0*/  @!P3 IMAD R77, R77, R90.reuse, RZ ;  /* 0x0000005a4d4db224 */ /* 0x080fe200078e02ff */
[----:B------:R-:W-:Y:S01]  /*51e0*/  @!P4 STG.E.U8 desc[UR38][R4.64+0x68], R9 ;  /* 0x000068090400c986 */ /* 0x000fe2000c101126 */
[C---:B------:R-:W-:Y:S02]  /*51f0*/  ISETP.LT.OR P4, PT, R3.reuse, 0x72, !P1 ;  /* 0x000000720300780c */ /* 0x040fe40004f81670 */
[-C--:B--2---:R-:W-:Y:S01]  /*5200*/  @!P2 IMAD R11, R78, R90.reuse, RZ ;  /* 0x0000005a4e0ba224 */ /* 0x084fe200078e02ff */
[----:B------:R-:W-:Y:S01]  /*5210*/  @!P3 STG.E.U8 desc[UR38][R4.64+0x69], R77 ;  /* 0x0000694d0400b986 */ /* 0x000fe2000c101126 */
[----:B------:R-:W-:Y:S02]  /*5220*/  ISETP.LT.OR P3, PT, R3, 0x71, !P1 ;  /* 0x000000710300780c */ /* 0x000fe40004f61670 */
[----:B------:R-:W-:Y:S01]  /*5230*/  @!P5 IMAD R79, R79, R90, RZ ;  /* 0x0000005a4f4fd224 */ /* 0x000fe200078e02ff */
[----:B------:R0:W-:Y:S01]  /*5240*/  @!P2 STG.E.U8 desc[UR38][R6.64+0x68], R11 ;  /* 0x0000680b0600a986 */ /* 0x0001e2000c101126 */
[----:B------:R-:W-:-:S03]  /*5250*/  ISETP.LT.OR P2, PT, R3, 0x71, !P0 ;  /* 0x000000710300780c */ /* 0x000fc60004741670 */
[----:B------:R2:W-:Y:S01]  /*5260*/  @!P5 STG.E.U8 desc[UR38][R6.64+0x69], R79 ;  /* 0x0000694f0600d986 */ /* 0x0005e2000c101126 */
[----:B------:R-:W-:Y:S01]  /*5270*/  ISETP.LT.OR P5, PT, R3, 0x79, !P0 ;  /* 0x000000790300780c */ /* 0x000fe200047a1670 */
[----:B------:R-:W-:-:S04]  /*5280*/  @!P4 IMAD R81, R81, R90, RZ ;  /* 0x0000005a5151c224 */ /* 0x000fc800078e02ff */
[-C--:B-1----:R-:W-:Y:S01]  /*5290*/  @!P3 IMAD R13, R80, R90.reuse, RZ ;  /* 0x0000005a500db224 */ /* 0x082fe200078e02ff */
[----:B------:R2:W-:Y:S01]  /*52a0*/  @!P4 STG.E.U8 desc[UR38][R4.64+0x71], R81 ;  /* 0x000071510400c986 */ /* 0x0005e2000c101126 */
[C---:B------:R-:W-:Y:S02]  /*52b0*/  ISETP.LT.OR P4, PT, R3.reuse, 0x72, !P0 ;  /* 0x000000720300780c */ /* 0x040fe40004781670 */
[C---:B------:R-:W-:Y:S01]  /*52c0*/  ISETP.LT.OR P0, PT, R3.reuse, 0x7a, !P0 ;  /* 0x0000007a0300780c */ /* 0x040fe20004701670 */
[----:B------:R2:W-:Y:S01]  /*52d0*/  @!P3 STG.E.U8 desc[UR38][R4.64+0x70], R13 ;  /* 0x0000700d0400b986 */ /* 0x0005e2000c101126 */
[C---:B------:R-:W-:Y:S02]  /*52e0*/  ISETP.LT.OR P3, PT, R3.reuse, 0x79, !P1 ;  /* 0x000000790300780c */ /* 0x040fe40004f61670 */
[----:B------:R-:W-:Y:S01]  /*52f0*/  ISETP.LT.OR P1, PT, R3, 0x7a, !P1 ;  /* 0x0000007a0300780c */ /* 0x000fe20004f21670 */
[-C--:B------:R-:W-:Y:S02]  /*5300*/  @!P2 IMAD R3, R82, R90.reuse, RZ ;  /* 0x0000005a5203a224 */ /* 0x080fe400078e02ff */
[----:B0-----:R-:W-:-:S03]  /*5310*/  @!P5 IMAD R11, R86, R90, RZ ;  /* 0x0000005a560bd224 */ /* 0x001fc600078e02ff */
[----:B------:R2:W-:Y:S01]  /*5320*/  @!P2 STG.E.U8 desc[UR38][R6.64+0x70], R3 ;  /* 0x000070030600a986 */ /* 0x0005e2000c101126 */
[-C--:B------:R-:W-:Y:S02]  /*5330*/  @!P4 IMAD R83, R83, R90.reuse, RZ ;  /* 0x0000005a5353c224 */ /* 0x080fe400078e02ff */
[-C--:B------:R-:W-:Y:S02]  /*5340*/  @!P0 IMAD R87, R87, R90.reuse, RZ ;  /* 0x0000005a57578224 */ /* 0x080fe400078e02ff */
[-C--:B------:R-:W-:Y:S01]  /*5350*/  @!P3 IMAD R9, R84, R90.reuse, RZ ;  /* 0x0000005a5409b224 */ /* 0x080fe200078e02ff */
[----:B------:R2:W-:Y:S01]  /*5360*/  @!P4 STG.E.U8 desc[UR38][R6.64+0x71], R83 ;  /* 0x000071530600c986 */ /* 0x0005e2000c101126 */
[----:B------:R-:W-:-:S03]  /*5370*/  @!P1 IMAD R85, R85, R90, RZ ;  /* 0x0000005a55559224 */ /* 0x000fc600078e02ff */
[----:B------:R2:W-:Y:S04]  /*5380*/  @!P3 STG.E.U8 desc[UR38][R4.64+0x78], R9 ;  /* 0x000078090400b986 */ /* 0x0005e8000c101126 */
[----:B------:R2:W-:Y:S04]  /*5390*/  @!P1 STG.E.U8 desc[UR38][R4.64+0x79], R85 ;  /* 0x0000795504009986 */ /* 0x0005e8000c101126 */
[----:B------:R2:W-:Y:S04]  /*53a0*/  @!P5 STG.E.U8 desc[UR38][R6.64+0x78], R11 ;  /* 0x0000780b0600d986 */ /* 0x0005e8000c101126 */
[----:B------:R2:W-:Y:S02]  /*53b0*/  @!P0 STG.E.U8 desc[UR38][R6.64+0x79], R87 ;  /* 0x0000795706008986 */ /* 0x0005e4000c101126 */
.L_x_162:
[----:B------:R-:W-:Y:S05]  /*53c0*/  BSYNC B0 ;  /* 0x0000000000007941 */ /* 0x000fea0003800000 */
.L_x_32:
[----:B------:R-:W-:Y:S01]  /*53d0*/  IADD3 R16, P0, R16, UR36, RZ ;  /* 0x0000002410107c10 */ /* 0x000fe2000ff1e0ff */
[----:B------:R-:W-:Y:S01]  /*53e0*/  ULDC.64 UR4, c[0x0][0x650] ;  /* 0x0001940000047ab9 */ /* 0x000fe20000000a00 */
[----:B--2---:R-:W-:Y:S01]  /*53f0*/  PRMT R3, RZ, 0x7610, R3 ;  /* 0x00007610ff037816 */ /* 0x004fe20000000003 */
[----:B------:R-:W-:Y:S01]  /*5400*/  IMAD.MOV.U32 R100, RZ, RZ, -0x1 ;  /* 0xffffffffff647424 */ /* 0x000fe200078e00ff */
[----:B------:R-:W-:Y:S01]  /*5410*/  IADD3.X R17, R17, UR42, RZ, P0, !PT ;  /* 0x0000002a11117c10 */ /* 0x000fe200087fe4ff */
[----:B------:R-:W-:Y:S01]  /*5420*/  IMAD.MOV.U32 R23, RZ, RZ, -0x1 ;  /* 0xffffffffff177424 */ /* 0x000fe200078e00ff */
[----:B------:R-:W-:-:S04]  /*5430*/  ISETP.GE.U32.AND P0, PT, R16, UR4, PT ;  /* 0x0000000410007c0c */ /* 0x000fc8000bf06070 */
[----:B------:R-:W-:-:S13]  /*5440*/  ISETP.GE.U32.AND.EX P0, PT, R17, UR5, PT, P0 ;  /* 0x0000000511007c0c */ /* 0x000fda000bf06100 */
[----:B------:R-:W-:Y:S05]  /*5450*/  @P0 BRA `(.L_x_163) ;  /* 0x00000004004c0947 */ /* 0x000fea0003800000 */
[----:B------:R-:W2:Y:S01]  /*5460*/  LDC.64 R10, c[0x0][0x628] ;  /* 0x00018a00ff0a7b82 */ /* 0x000ea20000000a00 */
[----:B------:R-:W3:Y:S01]  /*5470*/  S2R R12, SR_CTAID.X ;  /* 0x00000000000c7919 */ /* 0x000ee20000002500 */
[----:B------:R-:W-:Y:S02]  /*5480*/  IMAD.MOV.U32 R8, RZ, RZ, R16 ;  /* 0x000000ffff087224 */ /* 0x000fe400078e0010 */
[----:B------:R-:W-:Y:S01]  /*5490*/  IMAD.MOV.U32 R9, RZ, RZ, R17 ;  /* 0x000000ffff097224 */ /* 0x000fe200078e0011 */
[----:B------:R-:W0:Y:S03]  /*54a0*/  S2R R20, SR_CTAID.Y ;  /* 0x0000000000147919 */ /* 0x000e260000002600 */
[----:B------:R-:W0:Y:S08]  /*54b0*/  LDC R0, c[0x0][0x630] ;  /* 0x00018c00ff007b82 */ /* 0x000e300000000800 */
[----:B-1----:R-:W1:Y:S01]  /*54c0*/  LDC.64 R14, c[0x0][0x620] ;  /* 0x00018800ff0e7b82 */ /* 0x002e620000000a00 */
[----:B--2---:R-:W-:-:S04]  /*54d0*/  ISETP.NE.U32.AND P0, PT, R10, RZ, PT ;  /* 0x000000ff0a00720c */ /* 0x004fc80003f05070 */
[----:B------:R-:W-:-:S13]  /*54e0*/  ISETP.NE.AND.EX P0, PT, R11, RZ, PT, P0 ;  /* 0x000000ff0b00720c */ /* 0x000fda0003f05300 */
[----:B01-3--:R-:W-:Y:S05]  /*54f0*/  @!P0 BRA `(.L_x_164) ;  /* 0x0000000000288947 */ /* 0x00bfea0003800000 */
[----:B------:R-:W0:Y:S02]  /*5500*/  LDC R3, c[0x0][0x634] ;  /* 0x00018d00ff037b82 */ /* 0x000e240000000800 */
[----:B0-----:R-:W-:-:S05]  /*5510*/  IADD3 R3, P0, R16, R3, RZ ;  /* 0x0000000310037210 */ /* 0x001fca0007f1e0ff */
[----:B------:R-:W-:-:S04]  /*5520*/  IMAD.X R13, RZ, RZ, R17, P0 ;  /* 0x000000ffff0d7224 */ /* 0x000fc800000e0611 */
[----:B------:R-:W-:-:S04]  /*5530*/  IMAD.WIDE.U32 R4, R13, R10, RZ ;  /* 0x0000000a0d047225 */ /* 0x000fc800078e00ff */
[----:B----4-:R-:W-:-:S04]  /*5540*/  IMAD.WIDE.U32 R6, P0, R3, R11, R4 ;  /* 0x0000000b03067225 */ /* 0x010fc80007800004 */
[----:B------:R-:W-:-:S04]  /*5550*/  IMAD.WIDE.U32 R4, R3, R10, RZ ;  /* 0x0000000a03047225 */ /* 0x000fc800078e00ff */
[----:B------:R-:W-:Y:S01]  /*5560*/  IMAD.X R9, RZ, RZ, RZ, P0 ;  /* 0x000000ffff097224 */ /* 0x000fe200000e06ff */
[----:B------:R-:W-:Y:S01]  /*5570*/  IADD3 RZ, P0, R5, R6, RZ ;  /* 0x0000000605ff7210 */ /* 0x000fe20007f1e0ff */
[----:B------:R-:W-:-:S04]  /*5580*/  IMAD.MOV.U32 R8, RZ, RZ, R7 ;  /* 0x000000ffff087224 */ /* 0x000fc800078e0007 */
[----:B------:R-:W-:-:S08]  /*5590*/  IMAD.WIDE.U32.X R8, R13, R11, R8, P0 ;  /* 0x0000000b0d087225 */ /* 0x000fd000000e0408 */
.L_x_164:
[-CC-:B------:R-:W-:Y:S01]  /*55a0*/  SHF.R.U64 R23, R8, R0.reuse, R9.reuse ;  /* 0x0000000008177219 */ /* 0x180fe20000001209 */
[----:B----4-:R-:W0:Y:S01]  /*55b0*/  LDC.64 R26, c[0x0][0x640] ;  /* 0x00019000ff1a7b82 */ /* 0x010e220000000a00 */
[----:B------:R-:W-:Y:S01]  /*55c0*/  SHF.R.U32.HI R0, RZ, R0, R9 ;  /* 0x00000000ff007219 */ /* 0x000fe20000011609 */
[----:B------:R-:W-:Y:S01]  /*55d0*/  ULDC UR4, c[0x0][0x150] ;  /* 0x0000540000047ab9 */ /* 0x000fe20000000800 */
[----:B------:R-:W-:Y:S02]  /*55e0*/  IADD3 R3, P0, RZ, -R23, RZ ;  /* 0x80000017ff037210 */ /* 0x000fe40007f1e0ff */
[----:B------:R-:W-:-:S03]  /*55f0*/  I2FP.F32.U32 R7, R12 ;  /* 0x0000000c00077245 */ /* 0x000fc60000201000 */
[----:B------:R-:W1:Y:S01]  /*5600*/  LDC R6, c[0x0][0x618] ;  /* 0x00018600ff067b82 */ /* 0x000e620000000800 */
[----:B------:R-:W-:Y:S02]  /*5610*/  IMAD.X R5, RZ, RZ, ~R0, P0 ;  /* 0x000000ffff057224 */ /* 0x000fe400000e0e00 */
[----:B------:R-:W-:Y:S01]  /*5620*/  FMUL R7, R7, UR4 ;  /* 0x0000000407077c20 */ /* 0x000fe20008400000 */
[----:B------:R-:W-:Y:S01]  /*5630*/  ULDC UR4, c[0x0][0x154] ;  /* 0x0000550000047ab9 */ /* 0x000fe20000000800 */
[-C--:B------:R-:W-:Y:S02]  /*5640*/  IMAD R0, R5, R14.reuse, RZ ;  /* 0x0000000e05007224 */ /* 0x080fe400078e02ff */
[C---:B------:R-:W-:Y:S01]  /*5650*/  IMAD.WIDE.U32 R4, R3.reuse, R14, R16 ;  /* 0x0000000e03047225 */ /* 0x040fe200078e0010 */
[----:B------:R-:W2:Y:S01]  /*5660*/  LDC R11, c[0x0][0x608] ;  /* 0x00018200ff0b7b82 */ /* 0x000ea20000000800 */
[----:B------:R-:W3:Y:S02]  /*5670*/  F2I.U32.TRUNC.NTZ R7, R7 ;  /* 0x0000000700077305 */ /* 0x000ee4000020f000 */
[----:B------:R-:W-:-:S04]  /*5680*/  IMAD R3, R3, R15, R0 ;  /* 0x0000000f03037224 */ /* 0x000fc800078e0200 */
[----:B------:R-:W-:Y:S01]  /*5690*/  IMAD.IADD R3, R5, 0x1, R3 ;  /* 0x0000000105037824 */ /* 0x000fe200078e0203 */
[----:B------:R-:W4:Y:S01]  /*56a0*/  LDC R8, c[0x0][0x658] ;  /* 0x00019600ff087b82 */ /* 0x000f220000000800 */
[----:B------:R-:W-:Y:S02]  /*56b0*/  I2FP.F32.U32 R5, R20 ;  /* 0x0000001400057245 */ /* 0x000fe40000201000 */
[----:B0-----:R-:W-:-:S04]  /*56c0*/  ISETP.NE.U32.AND P0, PT, R26, RZ, PT ;  /* 0x000000ff1a00720c */ /* 0x001fc80003f05070 */
[----:B------:R-:W-:Y:S01]  /*56d0*/  ISETP.NE.AND.EX P0, PT, R27, RZ, PT, P0 ;  /* 0x000000ff1b00720c */ /* 0x000fe20003f05300 */
[----:B------:R-:W0:Y:S01]  /*56e0*/  LDC R9, c[0x0][0x144] ;  /* 0x00005100ff097b82 */ /* 0x000e220000000800 */
[-C--:B-1----:R-:W-:Y:S01]  /*56f0*/  SHF.R.U32.HI R0, RZ, R6.reuse, R3 ;  /* 0x00000006ff007219 */ /* 0x082fe20000011603 */
[----:B---3--:R-:W-:Y:S01]  /*5700*/  IMAD.MOV R7, RZ, RZ, -R7 ;  /* 0x000000ffff077224 */ /* 0x008fe200078e0a07 */
[----:B------:R-:W-:Y:S01]  /*5710*/  SHF.R.U64 R13, R4, R6, R3 ;  /* 0x00000006040d7219 */ /* 0x000fe20000001203 */
[----:B------:R-:W-:-:S04]  /*5720*/  FMUL R6, R5, UR4 ;  /* 0x0000000405067c20 */ /* 0x000fc80008400000 */
[----:B------:R-:W1:Y:S01]  /*5730*/  LDC R21, c[0x0][0x148] ;  /* 0x00005200ff157b82 */ /* 0x000e620000000800 */
[-CC-:B--2---:R-:W-:Y:S02]  /*5740*/  SHF.R.U64 R10, R13, R11.reuse, R0.reuse ;  /* 0x0000000b0d0a7219 */ /* 0x184fe40000001200 */
[----:B------:R-:W-:Y:S02]  /*5750*/  SHF.R.U32.HI R3, RZ, R11, R0 ;  /* 0x0000000bff037219 */ /* 0x000fe40000011600 */
[----:B------:R2:W3:Y:S03]  /*5760*/  F2I.U32.TRUNC.NTZ R0, R6 ;  /* 0x0000000600007305 */ /* 0x0004e6000020f000 */
[----:B------:R-:W1:Y:S01]  /*5770*/  LDC R14, c[0x0][0x648] ;  /* 0x00019200ff0e7b82 */ /* 0x000e620000000800 */
[-CC-:B----4-:R-:W-:Y:S02]  /*5780*/  SHF.R.U64 R15, R10, R8.reuse, R3.reuse ;  /* 0x000000080a0f7219 */ /* 0x190fe40000001203 */
[----:B------:R-:W-:-:S03]  /*5790*/  SHF.R.U32.HI R5, RZ, R8, R3 ;  /* 0x00000008ff057219 */ /* 0x000fc60000011603 */
[----:B------:R-:W-:Y:S02]  /*57a0*/  IMAD.MOV.U32 R4, RZ, RZ, R15 ;  /* 0x000000ffff047224 */ /* 0x000fe400078e000f */
[----:B------:R-:W4:Y:S01]  /*57b0*/  LDC R24, c[0x0][0x638] ;  /* 0x00018e00ff187b82 */ /* 0x000f220000000800 */
[----:B0-----:R-:W-:-:S07]  /*57c0*/  IMAD R25, R9, R7, R12 ;  /* 0x0000000709197224 */ /* 0x001fce00078e020c */
[----:B------:R-:W0:Y:S08]  /*57d0*/  LDC R28, c[0x0][0x610] ;  /* 0x00018400ff1c7b82 */ /* 0x000e300000000800 */
[----:B------:R-:W0:Y:S01]  /*57e0*/  LDC R29, c[0x0][0x600] ;  /* 0x00018000ff1d7b82 */ /* 0x000e220000000800 */
[----:B--23--:R-:W-:Y:S05]  /*57f0*/  @!P0 BRA `(.L_x_165) ;  /* 0x0000000000288947 */ /* 0x00cfea0003800000 */
[----:B------:R-:W2:Y:S02]  /*5800*/  LDC R4, c[0x0][0x64c] ;  /* 0x00019300ff047b82 */ /* 0x000ea40000000800 */
[----:B--2---:R-:W-:-:S05]  /*5810*/  IADD3 R3, P0, R15, R4, RZ ;  /* 0x000000040f037210 */ /* 0x004fca0007f1e0ff */
        /* <DEDUP_REMOVED lines=8> */
.L_x_165:
[----:B------:R-:W-:Y:S02]  /*58a0*/  ISETP.NE.AND P0, PT, R2, 0x1, PT ;  /* 0x000000010200780c */ /* 0x000fe40003f05270 */
[----:B-1----:R-:W-:Y:S01]  /*58b0*/  SHF.R.U64 R3, R4, R14, R5 ;  /* 0x0000000e04037219 */ /* 0x002fe20000001205 */
[----:B------:R-:W-:Y:S01]  /*58c0*/  IMAD.MOV R5, RZ, RZ, -R0 ;  /* 0x000000ffff057224 */ /* 0x000fe200078e0a00 */
[----:B------:R-:W-:Y:S02]  /*58d0*/  LOP3.LUT R0, R10, R97, RZ, 0xc0, !PT ;  /* 0x000000610a007212 */ /* 0x000fe400078ec0ff */
[----:B------:R-:W-:Y:S01]  /*58e0*/  LOP3.LUT R6, R13, R96, RZ, 0xc0, !PT ;  /* 0x000000600d067212 */ /* 0x000fe200078ec0ff */
[----:B------:R-:W-:Y:S02]  /*58f0*/  IMAD.MOV R4, RZ, RZ, -R3 ;  /* 0x000000ffff047224 */ /* 0x000fe400078e0a03 */
[----:B------:R-:W-:Y:S02]  /*5900*/  IMAD R0, R93, R3, R0 ;  /* 0x000000035d007224 */ /* 0x000fe400078e0200 */
[----:B----4-:R-:W-:-:S02]  /*5910*/  IMAD R3, R4, R24, R15 ;  /* 0x0000001804037224 */ /* 0x010fc400078e020f */
[----:B------:R-:W-:Y:S02]  /*5920*/  @P0 IMAD R25, R21, R5, R20 ;  /* 0x0000000515190224 */ /* 0x000fe400078e0214 */
[----:B0-----:R-:W-:Y:S02]  /*5930*/  IMAD R5, R3, R29, R6 ;  /* 0x0000001d03057224 */ /* 0x001fe400078e0206 */
[----:B------:R-:W-:Y:S02]  /*5940*/  IMAD R0, R0, R28, R25 ;  /* 0x0000001c00007224 */ /* 0x000fe400078e0219 */
[----:B------:R-:W-:-:S03]  /*5950*/  IMAD.MOV.U32 R4, RZ, RZ, 0x1 ;  /* 0x00000001ff047424 */ /* 0x000fc600078e00ff */
[----:B------:R-:W-:Y:S02]  /*5960*/  SEL R100, R5, R0, !P0 ;  /* 0x0000000005647207 */ /* 0x000fe40004000000 */
[----:B------:R-:W-:Y:S02]  /*5970*/  PRMT R3, R4, 0x7610, R3 ;  /* 0x0000761004037816 */ /* 0x000fe40000000003 */
[----:B------:R-:W-:-:S07]  /*5980*/  SEL R0, R0, R5, !P0 ;  /* 0x0000000500007207 */ /* 0x000fce0004000000 */
.L_x_163:
[----:B------:R-:W-:Y:S01]  /*5990*/  LOP3.LUT P0, RZ, R3, 0xff, RZ, 0xc0, !PT ;  /* 0x000000ff03ff7812 */ /* 0x000fe2000780c0ff */
[----:B------:R-:W-:Y:S01]  /*59a0*/  UIMAD.WIDE.U32 UR4, UR41, -0x55555555, URZ ;  /* 0xaaaaaaab290478a5 */ /* 0x000fe2000f8e003f */
[----:B------:R-:W-:-:S03]  /*59b0*/  IMAD.MOV.U32 R101, RZ, RZ, R0 ;  /* 0x000000ffff657224 */ /* 0x000fc600078e0000 */
[----:B------:R-:W-:-:S04]  /*59c0*/  USHF.R.U32.HI UR4, URZ, 0x1, UR5 ;  /* 0x000000013f047899 */ /* 0x000fc80008011605 */
[----:B------:R-:W-:-:S04]  /*59d0*/  UIMAD UR41, UR4, -0x3, UR41 ;  /* 0xfffffffd042978a4 */ /* 0x000fc8000f8e0229 */
[----:B------:R-:W-:Y:S08]  /*59e0*/  @P0 BRA `(.L_x_166) ;  /* 0xffffffb800900947 */ /* 0x000ff0000383ffff */
[----:B------:R-:W-:Y:S05]  /*59f0*/  EXIT ;  /* 0x000000000000794d */ /* 0x000fea0003800000 */
.L_x_7:
        /* <DEDUP_REMOVED lines=26> */
.L_x_168:
[----:B------:R-:W0:Y:S01]  /*5ba0*/  LDC.64 R32, c[0x0][0x640] ;  /* 0x00019000ff207b82 */ /* 0x000e220000000a00 */
[-CC-:B------:R-:W-:Y:S01]  /*5bb0*/  SHF.R.U64 R22, R14, R8.reuse, R15.reuse ;  /* 0x000000080e167219 */ /* 0x180fe2000000120f */
[----:B------:R-:W-:Y:S01]  /*5bc0*/  IMAD.MOV.U32 R25, RZ, RZ, 0x1 ;  /* 0x00000001ff197424 */ /* 0x000fe200078e00ff */
[----:B------:R-:W-:Y:S02]  /*5bd0*/  SHF.R.U32.HI R7, RZ, R8, R15 ;  /* 0x00000008ff077219 */ /* 0x000fe4000001160f */
[----:B------:R-:W-:-:S03]  /*5be0*/  IADD3 R13, P0, RZ, -R22, RZ ;  /* 0x80000016ff0d7210 */ /* 0x000fc60007f1e0ff */
[----:B------:R-:W1:Y:S02]  /*5bf0*/  LDC R12, c[0x0][0x618] ;  /* 0x00018600ff0c7b82 */ /* 0x000e640000000800 */
[----:B------:R-:W-:Y:S02]  /*5c00*/  IMAD.X R7, RZ, RZ, ~R7, P0 ;  /* 0x000000ffff077224 */ /* 0x000fe400000e0e07 */
[----:B------:R-:W-:-:S04]  /*5c10*/  IMAD.WIDE.U32 R10, R13, R26, R16 ;  /* 0x0000001a0d0a7225 */ /* 0x000fc800078e0010 */
[----:B------:R-:W2:Y:S01]  /*5c20*/  LDC R14, c[0x0][0x608] ;  /* 0x00018200ff0e7b82 */ /* 0x000ea20000000800 */
[----:B------:R-:W-:-:S04]  /*5c30*/  IMAD R8, R7, R26, RZ ;  /* 0x0000001a07087224 */ /* 0x000fc800078e02ff */
[----:B------:R-:W-:-:S03]  /*5c40*/  IMAD R7, R13, R27, R8 ;  /* 0x0000001b0d077224 */ /* 0x000fc600078e0208 */
[----:B------:R-:W3:Y:S01]  /*5c50*/  LDC R30, c[0x0][0x658] ;  /* 0x00019600ff1e7b82 */ /* 0x000ee20000000800 */
[----:B------:R-:W-:Y:S01]  /*5c60*/  IMAD.IADD R7, R11, 0x1, R7 ;  /* 0x000000010b077824 */ /* 0x000fe200078e0207 */
[----:B0-----:R-:W-:Y:S01]  /*5c70*/  ISETP.NE.U32.AND P0, PT, R32, RZ, PT ;  /* 0x000000ff2000720c */ /* 0x001fe20003f05070 */
[----:B------:R-:W-:-:S03]  /*5c80*/  IMAD.MOV.U32 R11, RZ, RZ, -0x1 ;  /* 0xffffffffff0b7424 */ /* 0x000fc600078e00ff */
        /* <DEDUP_REMOVED lines=8> */
[-C--:B---3--:R-:W-:Y:S02]  /*5d10*/  SHF.L.U32 R10, R11, R30.reuse, RZ ;  /* 0x0000001e0b0a7219 */ /* 0x088fe400000006ff */
[--C-:B------:R-:W-:Y:S02]  /*5d20*/  SHF.R.U64 R28, R26, R30, R7.reuse ;  /* 0x0000001e1a1c7219 */ /* 0x100fe40000001207 */
[----:B------:R-:W-:Y:S02]  /*5d30*/  LOP3.LUT R27, RZ, R10, RZ, 0x33, !PT ;  /* 0x0000000aff1b7212 */ /* 0x000fe400078e33ff */
[----:B------:R-:W-:Y:S01]  /*5d40*/  SHF.R.U32.HI R11, RZ, R30, R7 ;  /* 0x0000001eff0b7219 */ /* 0x000fe20000011607 */
[----:B------:R-:W3:Y:S01]  /*5d50*/  LDC R29, c[0x0][0x610] ;  /* 0x00018400ff1d7b82 */ /* 0x000ee20000000800 */
[----:B------:R-:W-:Y:S01]  /*5d60*/  IMAD.MOV.U32 R10, RZ, RZ, R28 ;  /* 0x000000ffff0a7224 */ /* 0x000fe200078e001c */
[----:B------:R-:W-:Y:S06]  /*5d70*/  @!P0 BRA `(.L_x_169) ;  /* 0x0000000000288947 */ /* 0x000fec0003800000 */
        /* <DEDUP_REMOVED lines=10> */
.L_x_169:
[----:B------:R-:W-:Y:S02]  /*5e20*/  ISETP.NE.AND P0, PT, R2, 0x1, PT ;  /* 0x000000010200780c */ /* 0x000fe40003f05270 */
[----:B-1----:R-:W-:Y:S01]  /*5e30*/  SHF.R.U64 R8, R10, R8, R11 ;  /* 0x000000080a087219 */ /* 0x002fe2000000120b */
[----:B0-----:R-:W-:Y:S01]  /*5e40*/  VIADD R11, R21, 0xffffffff ;  /* 0xffffffff150b7836 */ /* 0x001fe20000000000 */
[----:B------:R-:W-:Y:S02]  /*5e50*/  SHF.L.U32 R25, R25, R30, RZ ;  /* 0x0000001e19197219 */ /* 0x000fe400000006ff */
[----:B------:R-:W-:Y:S01]  /*5e60*/  LOP3.LUT R5, R26, R27, RZ, 0xc0, !PT ;  /* 0x0000001b1a057212 */ /* 0x000fe200078ec0ff */
[----:B------:R-:W-:-:S04]  /*5e70*/  IMAD.MOV R7, RZ, RZ, -R8 ;  /* 0x000000ffff077224 */ /* 0x000fc800078e0a08 */
[----:B------:R-:W-:Y:S02]  /*5e80*/  IMAD R5, R25, R8, R5 ;  /* 0x0000000819057224 */ /* 0x000fe400078e0205 */
[----:B------:R-:W-:Y:S01]  /*5e90*/  @P0 IMAD R6, R9, R24, R4 ;  /* 0x0000001809060224 */ /* 0x000fe200078e0204 */
[----:B------:R-:W-:Y:S01]  /*5ea0*/  LOP3.LUT R9, R20, R11, RZ, 0xc0, !PT ;  /* 0x0000000b14097212 */ /* 0x000fe200078ec0ff */
[----:B--2---:R-:W-:Y:S02]  /*5eb0*/  IMAD R4, R7, R23, R28 ;  /* 0x0000001707047224 */ /* 0x004fe400078e021c */
[----:B---3--:R-:W-:Y:S02]  /*5ec0*/  IMAD R6, R5, R29, R6 ;  /* 0x0000001d05067224 */ /* 0x008fe400078e0206 */
[----:B------:R-:W-:Y:S02]  /*5ed0*/  IMAD R5, R4, R21, R9 ;  /* 0x0000001504057224 */ /* 0x000fe400078e0209 */
[----:B------:R-:W-:-:S02]  /*5ee0*/  IMAD.MOV.U32 R8, RZ, RZ, 0x1 ;  /* 0x00000001ff087424 */ /* 0x000fc400078e00ff */
[----:B------:R-:W-:Y:S01]  /*5ef0*/  IMAD.MOV.U32 R7, RZ, RZ, R22 ;  /* 0x000000ffff077224 */ /* 0x000fe200078e0016 */
[----:B------:R-:W-:Y:S02]  /*5f00*/  SEL R21, R5, R6, !P0 ;  /* 0x0000000605157207 */ /* 0x000fe40004000000 */
[----:B------:R-:W-:-:S07]  /*5f10*/  SEL R20, R6, R5, !P0 ;  /* 0x0000000506147207 */ /* 0x000fce0004000000 */
.L_x_167:
[----:B------:R-:W-:-:S08]  /*5f20*/  NOP ;  /* 0x0000000000007918 */ /* 0x000fd00000000000 */
[----:B------:R-:W0:-:S00]  /*5f30*/  USETMAXREG.DEALLOC.CTAPOOL 0x28 ;  /* 0x00000028000079c8 */ /* 0x000e0000080e0500 */
[----:B0-----:R-:W-:-:S13]  /*5f40*/  ISETP.NE.AND P0, PT, R3, RZ, PT ;  /* 0x000000ff0300720c */ /* 0x001fda0003f05270 */
[----:B------:R-:W-:Y:S05]  /*5f50*/  @P0 EXIT ;  /* 0x000000000000094d */ /* 0x000fea0003800000 */
[----:B------:R-:W-:Y:S01]  /*5f60*/  LOP3.LUT P0, RZ, R8, 0xff, RZ, 0xc0, !PT ;  /* 0x000000ff08ff7812 */ /* 0x000fe2000780c0ff */
[----:B------:R-:W-:Y:S02]  /*5f70*/  IMAD.MOV.U32 R3, RZ, RZ, 0x1 ;  /* 0x00000001ff037424 */ /* 0x000fe400078e00ff */
[----:B------:R-:W-:-:S10]  /*5f80*/  IMAD.MOV.U32 R8, RZ, RZ, RZ ;  /* 0x000000ffff087224 */ /* 0x000fd400078e00ff */
[----:B------:R-:W-:Y:S05]  /*5f90*/  @!P0 BRA `(.L_x_170) ;  /* 0x0000000c002c8947 */ /* 0x000fea0003800000 */
[----:B------:R-:W0:Y:S01]  /*5fa0*/  LDC R3, c[0x0][0x28c] ;  /* 0x0000a300ff037b82 */ /* 0x000e220000000800 */
[----:B------:R-:W1:Y:S01]  /*5fb0*/  S2R R12, SR_CgaCtaId ;  /* 0x00000000000c7919 */ /* 0x000e620000008800 */
[----:B------:R-:W-:Y:S01]  /*5fc0*/  ULDC UR5, c[0x0][0x658] ;  /* 0x0001960000057ab9 */ /* 0x000fe20000000800 */
[----:B------:R-:W-:Y:S01]  /*5fd0*/  UMOV UR6, 0xffffffff ;  /* 0xffffffff00067882 */ /* 0x000fe20000000000 */
[----:B------:R-:W-:Y:S01]  /*5fe0*/  BSSY B0, `(.L_x_170) ;  /* 0x00000c6000007945 */ /* 0x000fe20003800000 */
[----:B------:R-:W-:Y:S01]  /*5ff0*/  USHF.L.U32 UR6, UR6, UR5, URZ ;  /* 0x0000000506067299 */ /* 0x000fe2000800063f */
[----:B------:R-:W-:Y:S01]  /*6000*/  IMAD.MOV.U32 R10, RZ, RZ, 0x1 ;  /* 0x00000001ff0a7424 */ /* 0x000fe200078e00ff */
[----:B------:R-:W-:Y:S01]  /*6010*/  LOP3.LUT R9, R18, 0x2, RZ, 0xfc, !PT ;  /* 0x0000000212097812 */ /* 0x000fe200078efcff */
[----:B------:R-:W-:Y:S01]  /*6020*/  IMAD.MOV.U32 R8, RZ, RZ, RZ ;  /* 0x000000ffff087224 */ /* 0x000fe200078e00ff */
[----:B------:R-:W-:Y:S01]  /*6030*/  ULDC UR4, c[0x0][0x600] ;  /* 0x0001800000047ab9 */ /* 0x000fe20000000800 */
[----:B------:R-:W-:Y:S01]  /*6040*/  UMOV UR7, 0x1 ;  /* 0x0000000100077882 */ /* 0x000fe20000000000 */
[----:B------:R-:W-:-:S02]  /*6050*/  UIADD3 UR15, UR4, -0x1, URZ ;  /* 0xffffffff040f7890 */ /* 0x000fc4000fffe03f */
[----:B------:R-:W-:Y:S02]  /*6060*/  USHF.L.U32 UR17, UR7, UR5, URZ ;  /* 0x0000000507117299 */ /* 0x000fe4000800063f */
[----:B------:R-:W-:Y:S01]  /*6070*/  ULOP3.LUT UR16, URZ, UR6, URZ, 0x33, !UPT ;  /* 0x000000063f107292 */ /* 0x000fe2000f8e333f */
[----:B------:R-:W-:Y:S01]  /*6080*/  ULDC.64 UR20, c[0x0][0x198] ;  /* 0x0000660000147ab9 */ /* 0x000fe20000000a00 */
[----:B0-----:R-:W-:-:S05]  /*6090*/  VIADD R3, R3, 0x7f ;  /* 0x0000007f03037836 */ /* 0x001fca0000000000 */
[----:B------:R-:W-:-:S04]  /*60a0*/  SHF.R.S32.HI R4, RZ, 0x1f, R3 ;  /* 0x0000001fff047819 */ /* 0x000fc80000011403 */
[----:B------:R-:W-:Y:S01]  /*60b0*/  LEA.HI R11, R4, R3, RZ, 0x7 ;  /* 0x00000003040b7211 */ /* 0x000fe200078f38ff */
[C---:B-1----:R-:W-:Y:S02]  /*60c0*/  IMAD.SHL.U32 R4, R12.reuse, 0x2000, RZ ;  /* 0x000020000c047824 */ /* 0x042fe400078e00ff */
[----:B------:R-:W-:Y:S01]  /*60d0*/  IMAD.SHL.U32 R12, R12, 0x40, RZ ;  /* 0x000000400c0c7824 */ /* 0x000fe200078e00ff */
[----:B------:R-:W-:Y:S01]  /*60e0*/  SHF.R.S32.HI R11, RZ, 0x7, R11 ;  /* 0x00000007ff0b7819 */ /* 0x000fe2000001140b */
[----:B------:R-:W-:Y:S01]  /*60f0*/  IMAD.MOV.U32 R3, RZ, RZ, 0x1 ;  /* 0x00000001ff037424 */ /* 0x000fe200078e00ff */
[----:B------:R-:W-:Y:S02]  /*6100*/  LOP3.LUT R4, R4, 0x2000, RZ, 0xc0, !PT ;  /* 0x0000200004047812 */ /* 0x000fe400078ec0ff */
[----:B------:R-:W-:Y:S01]  /*6110*/  LOP3.LUT R12, R12, 0x40, RZ, 0xc0, !PT ;  /* 0x000000400c0c7812 */ /* 0x000fe200078ec0ff */
[----:B------:R-:W-:Y:S01]  /*6120*/  VIADD R19, R11, 0x1 ;  /* 0x000000010b137836 */ /* 0x000fe20000000000 */
[----:B------:R-:W-:-:S07]  /*6130*/  LOP3.LUT R13, R4, 0xc100, RZ, 0xfc, !PT ;  /* 0x0000c100040d7812 */ /* 0x000fce00078efcff */
.L_x_181:
[----:B------:R-:W-:-:S03]  /*6140*/  UMOV UR4, 0xffffffff ;  /* 0xffffffff00047882 */ /* 0x000fc60000000000 */
[----:B------:R-:W-:Y:S05]  /*6150*/  BRA.DIV UR4, `(.L_x_171) ;  /* 0x0000000e04807947 */ /* 0x000fea000b800000 */
[----:B------:R-:W-:-:S13]  /*6160*/  ELECT P6, URZ, PT ;  /* 0x00000000003f782f */ /* 0x000fda00038c0000 */
.L_x_191:
[----:B------:R-:W0:Y:S01]  /*6170*/  LDC R4, c[0x0][0x28c] ;  /* 0x0000a300ff047b82 */ /* 0x000e220000000800 */
[----:B------:R-:W-:Y:S01]  /*6180*/  BSSY B1, `(.L_x_172) ;  /* 0x0000038000017945 */ /* 0x000fe20003800000 */
[----:B0-----:R-:W-:-:S13]  /*6190*/  ISETP.LT.OR P6, PT, R4, 0x1, !P6 ;  /* 0x000000010400780c */ /* 0x001fda00077c1670 */
[----:B------:R-:W-:Y:S05]  /*61a0*/  @P6 BRA `(.L_x_173) ;  /* 0x0000000000d46947 */ /* 0x000fea0003800000 */
[----:B------:R-:W-:Y:S02]  /*61b0*/  IMAD R21, R21, 0x80, R12 ;  /* 0x0000008015157824 */ /* 0x000fe400078e020c */
[----:B------:R-:W-:Y:S02]  /*61c0*/  IMAD.SHL.U32 R20, R20, 0x80, RZ ;  /* 0x0000008014147824 */ /* 0x000fe400078e00ff */
[----:B------:R-:W-:Y:S02]  /*61d0*/  IMAD.MOV.U32 R22, RZ, RZ, RZ ;  /* 0x000000ffff167224 */ /* 0x000fe400078e00ff */
[----:B------:R-:W-:Y:S02]  /*61e0*/  IMAD.MOV.U32 R4, RZ, RZ, R19 ;  /* 0x000000ffff047224 */ /* 0x000fe400078e0013 */
[----:B------:R-:W-:Y:S02]  /*61f0*/  IMAD.MOV.U32 R5, RZ, RZ, R3 ;  /* 0x000000ffff057224 */ /* 0x000fe400078e0003 */
[----:B------:R-:W-:-:S07]  /*6200*/  IMAD.MOV.U32 R6, RZ, RZ, R8 ;  /* 0x000000ffff067224 */ /* 0x000fce00078e0008 */
.L_x_176:
[----:B------:R-:W0:Y:S01]  /*6210*/  S2R R15, SR_CgaCtaId ;  /* 0x00000000000f7919 */ /* 0x000e220000008800 */
[----:B------:R-:W-:Y:S02]  /*6220*/  MOV R14, 0x400 ;  /* 0x00000400000e7802 */ /* 0x000fe40000000f00 */
[----:B------:R-:W-:Y:S02]  /*6230*/  ISETP.NE.AND P1, PT, R0, RZ, PT ;  /* 0x000000ff0000720c */ /* 0x000fe40003f25270 */
[----:B0-----:R-:W-:Y:S02]  /*6240*/  LEA R25, R15, R14, 0x18 ;  /* 0x0000000e0f197211 */ /* 0x001fe400078ec0ff */
[----:B------:R-:W-:-:S09]  /*6250*/  SHF.L.U32 R14, R5, 0x1f, RZ ;  /* 0x0000001f050e7819 */ /* 0x000fd200000006ff */
[----:B------:R-:W0:Y:S01]  /*6260*/  @!P1 LDC R15, c[0x0][0x500] ;  /* 0x00014000ff0f9b82 */ /* 0x000e220000000800 */
[----:B------:R-:W-:-:S04]  /*6270*/  IMAD R23, R6, 0x8, R25 ;  /* 0x0000000806177824 */ /* 0x000fc800078e0219 */
[----:B------:R-:W1:Y:S02]  /*6280*/  SYNCS.PHASECHK.TRANS64.TRYWAIT P0, [R23+URZ+0x18], R14 ;  /* 0x0000180e170075a7 */ /* 0x000e64000800017f */
[----:B-1----:R-:W-:Y:S05]  /*6290*/  @!P0 BRA `(.L_x_174) ;  /* 0x0000000c00508947 */ /* 0x002fea0003800000 */
.L_x_192:
[----:B-1----:R-:W-:Y:S01]  /*62a0*/  PRMT R14, R9, 0x9910, RZ ;  /* 0x00009910090e7816 */ /* 0x002fe200000000ff */
[----:B0-----:R0:W-:Y:S03]  /*62b0*/  @!P1 SYNCS.ARRIVE.TRANS64 RZ, [R23+URZ], R15 ;  /* 0x0000000f17ff99a7 */ /* 0x0011e6000800003f */
[----:B------:R-:W-:-:S13]  /*62c0*/  ISETP.NE.AND P0, PT, R14, 0x2, PT ;  /* 0x000000020e00780c */ /* 0x000fda0003f05270 */
[----:B0-----:R-:W-:Y:S05]  /*62d0*/  @P0 BRA `(.L_x_175) ;  /* 0x0000000000040947 */ /* 0x001fea0003800000 */
[----:B------:R-:W-:Y:S01]  /*62e0*/  BPT.TRAP 0x1 ;  /* 0x000000040000795c */ /* 0x000fe20000300000 */
.L_x_175:
[----:B------:R-:W-:Y:S01]  /*62f0*/  R2UR UR13, R25 ;  /* 0x00000000190d72ca */ /* 0x000fe200000e0000 */
[C---:B------:R-:W-:Y:S01]  /*6300*/  IMAD R25, R6.reuse, 0x4000, R25 ;  /* 0x0000400006197824 */ /* 0x040fe200078e0219 */
[----:B------:R-:W-:Y:S01]  /*6310*/  R2UR UR9, R23 ;  /* 0x00000000170972ca */ /* 0x000fe200000e0000 */
[----:B------:R-:W-:Y:S01]  /*6320*/  IMAD R14, R6, 0x4000, R13 ;  /* 0x00004000060e7824 */ /* 0x000fe200078e020d */
[----:B------:R-:W-:Y:S01]  /*6330*/  UIADD3 UR4, UP0, UR20, 0xf0, URZ ;  /* 0x000000f014047890 */ /* 0x000fe2000ff1e03f */
[----:B------:R-:W-:Y:S01]  /*6340*/  VIADD R4, R4, 0xffffffff ;  /* 0xffffffff04047836 */ /* 0x000fe20000000000 */
[----:B------:R-:W-:Y:S01]  /*6350*/  R2UR UR5, R25 ;  /* 0x00000000190572ca */ /* 0x000fe200000e0000 */
[----:B------:R-:W-:Y:S01]  /*6360*/  UIADD3 UR22, UP1, UR20, 0x1f0, URZ ;  /* 0x000001f014167890 */ /* 0x000fe2000ff3e03f */
[----:B------:R-:W-:Y:S01]  /*6370*/  R2UR UR8, R14 ;  /* 0x000000000e0872ca */ /* 0x000fe200000e0000 */
[----:B------:R-:W-:Y:S01]  /*6380*/  VIADD R6, R6, 0x1 ;  /* 0x0000000106067836 */ /* 0x000fe20000000000 */
[----:B------:R-:W-:Y:S01]  /*6390*/  R2UR UR11, R20 ;  /* 0x00000000140b72ca */ /* 0x000fe200000e0000 */
[----:B------:R-:W-:Y:S01]  /*63a0*/  UIADD3.X UR23, URZ, UR21, URZ, UP1, !UPT ;  /* 0x000000153f177290 */ /* 0x000fe20008ffe43f */
[----:B------:R-:W-:Y:S01]  /*63b0*/  R2UR UR10, R22 ;  /* 0x00000000160a72ca */ /* 0x000fe200000e0000 */
[----:B------:R-:W-:Y:S01]  /*63c0*/  UMOV UR6, 0x0 ;  /* 0x0000000000067882 */ /* 0x000fe20000000000 */
[----:B------:R-:W-:Y:S01]  /*63d0*/  R2UR UR12, R7 ;  /* 0x00000000070c72ca */ /* 0x000fe200000e0000 */
[----:B------:R-:W-:Y:S01]  /*63e0*/  UMOV UR7, 0x10000000 ;  /* 0x1000000000077882 */ /* 0x000fe20000000000 */
[----:B------:R-:W-:Y:S01]  /*63f0*/  R2UR UR18, R21 ;  /* 0x00000000151272ca */ /* 0x000fe200000e0000 */
[----:B------:R-:W-:Y:S01]  /*6400*/  UMOV UR19, 0x30000 ;  /* 0x0003000000137882 */ /* 0x000fe20000000000 */
[----:B------:R-:W-:Y:S01]  /*6410*/  ISETP.GT.AND P1, PT, R4, 0x1, PT ;  /* 0x000000010400780c */ /* 0x000fe20003f24270 */
[----:B------:R-:W-:Y:S01]  /*6420*/  UIADD3 UR14, UR5, 0x100, URZ ;  /* 0x00000100050e7890 */ /* 0x000fe2000fffe03f */
[----:B------:R-:W-:Y:S01]  /*6430*/  ISETP.NE.AND P0, PT, R6, 0x3, PT ;  /* 0x000000030600780c */ /* 0x000fe20003f05270 */
[----:B------:R-:W-:Y:S01]  /*6440*/  UIADD3.X UR5, URZ, UR21, URZ, UP0, !UPT ;  /* 0x000000153f057290 */ /* 0x000fe200087fe43f */
[----:B------:R-:W-:Y:S01]  /*6450*/  VIADD R22, R22, 0x80 ;  /* 0x0000008016167836 */ /* 0x000fe20000000000 */
[----:B------:R-:W-:Y:S01]  /*6460*/  UIADD3 UR13, UR13, UR8, URZ ;  /* 0x000000080d0d7290 */ /* 0x000fe2000fffe03f */
[----:B------:R-:W-:-:S02]  /*6470*/  SEL R14, RZ, 0x1, P0 ;  /* 0x00000001ff0e7807 */ /* 0x000fc40000000000 */
[----:B------:R-:W-:Y:S01]  /*6480*/  UMOV UR8, UR14 ;  /* 0x0000000e00087c82 */ /* 0x000fe20008000000 */
[----:B------:R-:W-:Y:S02]  /*6490*/  SEL R6, R6, RZ, P0 ;  /* 0x000000ff06067207 */ /* 0x000fe40000000000 */
[----:B------:R-:W-:Y:S01]  /*64a0*/  LOP3.LUT R5, R5, R14, RZ, 0x3c, !PT ;  /* 0x0000000e05057212 */ /* 0x000fe200078e3cff */
[----:B------:R0:W-:Y:S02]  /*64b0*/  UTMALDG.3D [UR8], [UR4], desc[UR6] ;  /* 0x00000608040075b4 */ /* 0x0001e40008011000 */
[----:B0-----:R-:W-:Y:S01]  /*64c0*/  UMOV UR11, UR18 ;  /* 0x00000012000b7c82 */ /* 0x001fe20008000000 */
[----:B------:R-:W-:Y:S02]  /*64d0*/  UMOV UR8, UR13 ;  /* 0x0000000d00087c82 */ /* 0x000fe40008000000 */
[----:B------:R0:W-:Y:S02]  /*64e0*/  UTMALDG.3D.MULTICAST [UR8], [UR22], UR19, desc[UR6] ;  /* 0x00000608160073b4 */ /* 0x0001e40008011813 */
[----:B0-----:R-:W-:Y:S05]  /*64f0*/  @P1 BRA `(.L_x_176) ;  /* 0xfffffffc00441947 */ /* 0x001fea000383ffff */
.L_x_173:
[----:B------:R-:W-:Y:S05]  /*6500*/  BSYNC B1 ;  /* 0x0000000000017941 */ /* 0x000fea0003800000 */
.L_x_172:
[----:B------:R-:W-:Y:S01]  /*6510*/  LOP3.LUT P1, RZ, R10, 0xff, RZ, 0xc0, !PT ;  /* 0x000000ff0aff7812 */ /* 0x000fe2000782c0ff */
[C---:B------:R-:W-:Y:S01]  /*6520*/  IMAD.IADD R7, R11.reuse, 0x1, R8 ;  /* 0x000000010b077824 */ /* 0x040fe200078e0208 */
[----:B------:R-:W-:Y:S01]  /*6530*/  ULDC.64 UR4, c[0x0][0x650] ;  /* 0x0001940000047ab9 */ /* 0x000fe20000000a00 */
[----:B------:R-:W-:Y:S01]  /*6540*/  ISETP.GE.U32.AND P2, PT, R11, 0x3, PT ;  /* 0x000000030b00780c */ /* 0x000fe20003f46070 */
[----:B------:R-:W-:Y:S01]  /*6550*/  BSSY B1, `(.L_x_177) ;  /* 0x000006c000017945 */ /* 0x000fe20003800000 */
[----:B------:R-:W-:Y:S01]  /*6560*/  IMAD.MOV.U32 R20, RZ, RZ, -0x1 ;  /* 0xffffffffff147424 */ /* 0x000fe200078e00ff */
[----:B------:R-:W-:Y:S01]  /*6570*/  ISETP.GT.U32.AND P0, PT, R7, 0x2, PT ;  /* 0x000000020700780c */ /* 0x000fe20003f04070 */
[----:B------:R-:W-:Y:S01]  /*6580*/  IMAD.MOV.U32 R21, RZ, RZ, -0x1 ;  /* 0xffffffffff157424 */ /* 0x000fe200078e00ff */
[----:B------:R-:W-:Y:S02]  /*6590*/  PRMT R10, RZ, 0x7610, R10 ;  /* 0x00007610ff0a7816 */ /* 0x000fe4000000000a */
[----:B------:R-:W-:-:S03]  /*65a0*/  ISETP.LT.U32.AND P0, PT, R11, 0x3, P0 ;  /* 0x000000030b00780c */ /* 0x000fc60000701070 */
[----:B------:R-:W0:Y:S01]  /*65b0*/  @P1 S2R R5, SR_CgaCtaId ;  /* 0x0000000000051919 */ /* 0x000e220000008800 */
[----:B------:R-:W-:-:S04]  /*65c0*/  @P1 MOV R4, 0x400 ;  /* 0x0000040000041802 */ /* 0x000fc80000000f00 */
[----:B0-----:R-:W-:Y:S01]  /*65d0*/  @P1 LEA R6, R5, R4, 0x18 ;  /* 0x0000000405061211 */ /* 0x001fe200078ec0ff */
[----:B------:R-:W-:Y:S01]  /*65e0*/  IMAD.WIDE.U32 R4, R7, -0x55555555, RZ ;  /* 0xaaaaaaab07047825 */ /* 0x000fe200078e00ff */
[----:B------:R-:W-:Y:S02]  /*65f0*/  SEL R4, RZ, 0x1, !P0 ;  /* 0x00000001ff047807 */ /* 0x000fe40004000000 */
[----:B------:R0:W-:Y:S01]  /*6600*/  @P1 SYNCS.ARRIVE.TRANS64.A1T0 RZ, [R6+URZ+0x48], RZ ;  /* 0x000048ff06ff19a7 */ /* 0x0001e2000810003f */
[----:B------:R-:W-:Y:S02]  /*6610*/  IADD3 R16, P1, R16, UR36, RZ ;  /* 0x0000002410107c10 */ /* 0x000fe4000ff3e0ff */
[----:B------:R-:W-:Y:S02]  /*6620*/  LOP3.LUT R3, R3, R4, RZ, 0x3c, !PT ;  /* 0x0000000403037212 */ /* 0x000fe400078e3cff */
[----:B------:R-:W-:Y:S02]  /*6630*/  IADD3.X R17, R17, UR42, RZ, P1, !PT ;  /* 0x0000002a11117c10 */ /* 0x000fe40008ffe4ff */
[----:B------:R-:W-:-:S02]  /*6640*/  ISETP.GE.U32.AND P0, PT, R16, UR4, PT ;  /* 0x0000000410007c0c */ /* 0x000fc4000bf06070 */
[----:B0-----:R-:W-:Y:S02]  /*6650*/  SHF.R.U32.HI R6, RZ, 0x1, R5 ;  /* 0x00000001ff067819 */ /* 0x001fe40000011605 */
[----:B------:R-:W-:Y:S02]  /*6660*/  ISETP.GE.U32.AND.EX P0, PT, R17, UR5, PT, P0 ;  /* 0x0000000511007c0c */ /* 0x000fe4000bf06100 */
[----:B------:R-:W-:Y:S01]  /*6670*/  @P2 LOP3.LUT R3, R3, 0x1, R6, 0x78, !PT ;  /* 0x0000000103032812 */ /* 0x000fe200078e7806 */
[----:B------:R-:W-:Y:S01]  /*6680*/  IMAD R8, R6, -0x3, R7 ;  /* 0xfffffffd06087824 */ /* 0x000fe200078e0207 */
[----:B------:R-:W-:Y:S01]  /*6690*/  PRMT R4, RZ, 0x7610, R4 ;  /* 0x00007610ff047816 */ /* 0x000fe20000000004 */
[----:B------:R-:W-:-:S08]  /*66a0*/  IMAD.MOV.U32 R7, RZ, RZ, -0x1 ;  /* 0xffffffffff077424 */ /* 0x000fd000078e00ff */
[----:B------:R-:W-:Y:S05]  /*66b0*/  @P0 BRA `(.L_x_178) ;  /* 0x0000000400540947 */ /* 0x000fea0003800000 */
[----:B------:R-:W0:Y:S01]  /*66c0*/  S2R R15, SR_CTAID.X ;  /* 0x00000000000f7919 */ /* 0x000e220000002500 */
[----:B------:R-:W-:Y:S01]  /*66d0*/  ULDC.64 UR4, c[0x0][0x628] ;  /* 0x00018a0000047ab9 */ /* 0x000fe20000000a00 */
[----:B------:R-:W-:Y:S01]  /*66e0*/  ULDC UR7, c[0x0][0x630] ;  /* 0x00018c0000077ab9 */ /* 0x000fe20000000800 */
[----:B------:R-:W-:Y:S01]  /*66f0*/  ISETP.NE.U32.AND P0, PT, RZ, UR4, PT ;  /* 0x00000004ff007c0c */ /* 0x000fe2000bf05070 */
[----:B------:R-:W1:Y:S01]  /*6700*/  S2R R20, SR_CTAID.Y ;  /* 0x0000000000147919 */ /* 0x000e620000002600 */
[----:B------:R-:W-:Y:S01]  /*6710*/  ULDC UR8, c[0x0][0x150] ;  /* 0x0000540000087ab9 */ /* 0x000fe20000000800 */
[----:B------:R-:W-:Y:S01]  /*6720*/  IMAD.MOV.U32 R4, RZ, RZ, R16 ;  /* 0x000000ffff047224 */ /* 0x000fe200078e0010 */
[----:B------:R-:W-:Y:S01]  /*6730*/  ISETP.NE.AND.EX P0, PT, RZ, UR5, PT, P0 ;  /* 0x00000005ff007c0c */ /* 0x000fe2000bf05300 */
[----:B------:R-:W-:Y:S01]  /*6740*/  IMAD.MOV.U32 R5, RZ, RZ, R17 ;  /* 0x000000ffff057224 */ /* 0x000fe200078e0011 */
[----:B0-----:R-:W-:-:S11]  /*6750*/  I2FP.F32.U32 R22, R15 ;  /* 0x0000000f00167245 */ /* 0x001fd60000201000 */
[----:B------:R-:W-:Y:S05]  /*6760*/  @!P0 BRA `(.L_x_179) ;  /* 0x0000000000288947 */ /* 0x000fea0003800000 */
[----:B------:R-:W-:Y:S02]  /*6770*/  ULDC UR6, c[0x0][0x634] ;  /* 0x00018d0000067ab9 */ /* 0x000fe40000000800 */
[----:B------:R-:W-:-:S05]  /*6780*/  IADD3 R5, P0, R16, UR6, RZ ;  /* 0x0000000610057c10 */ /* 0x000fca000ff1e0ff */
[----:B------:R-:W-:-:S04]  /*6790*/  IMAD.X R21, RZ, RZ, R17, P0 ;  /* 0x000000ffff157224 */ /* 0x000fc800000e0611 */
[----:B------:R-:W-:-:S04]  /*67a0*/  IMAD.WIDE.U32 R6, R21, UR4, RZ ;  /* 0x0000000415067c25 */ /* 0x000fc8000f8e00ff */
[----:B------:R-:W-:-:S04]  /*67b0*/  IMAD.WIDE.U32 R6, P0, R5, UR5, R6 ;  /* 0x0000000505067c25 */ /* 0x000fc8000f800006 */
[----:B------:R-:W-:-:S04]  /*67c0*/  IMAD.WIDE.U32 R4, R5, UR4, RZ ;  /* 0x0000000405047c25 */ /* 0x000fc8000f8e00ff */
[----:B------:R-:W-:Y:S01]  /*67d0*/  IMAD.MOV.U32 R4, RZ, RZ, R7 ;  /* 0x000000ffff047224 */ /* 0x000fe200078e0007 */
[----:B------:R-:W-:Y:S01]  /*67e0*/  IADD3 RZ, P1, R5, R6, RZ ;  /* 0x0000000605ff7210 */ /* 0x000fe20007f3e0ff */
[----:B------:R-:W-:-:S04]  /*67f0*/  IMAD.X R5, RZ, RZ, RZ, P0 ;  /* 0x000000ffff057224 */ /* 0x000fc800000e06ff */
[----:B------:R-:W-:-:S08]  /*6800*/  IMAD.WIDE.U32.X R4, R21, UR5, R4, P1 ;  /* 0x0000000515047c25 */ /* 0x000fd000088e0404 */
.L_x_179:
[--C-:B------:R-:W-:Y:S01]  /*6810*/  SHF.R.U64 R14, R4, UR7, R5.reuse ;  /* 0x00000007040e7c19 */ /* 0x100fe20008001205 */
[----:B------:R-:W-:Y:S01]  /*6820*/  FMUL R22, R22, UR8 ;  /* 0x0000000816167c20 */ /* 0x000fe20008400000 */
[----:B------:R-:W-:Y:S01]  /*6830*/  SHF.R.U32.HI R4, RZ, UR7, R5 ;  /* 0x00000007ff047c19 */ /* 0x000fe20008011605 */
[----:B------:R-:W0:Y:S01]  /*6840*/  LDC R6, c[0x0][0x144] ;  /* 0x00005100ff067b82 */ /* 0x000e220000000800 */
[----:B------:R-:W-:Y:S01]  /*6850*/  IADD3 R5, P0, RZ, -R14, RZ ;  /* 0x8000000eff057210 */ /* 0x000fe20007f1e0ff */
[----:B------:R-:W-:Y:S01]  /*6860*/  ULDC UR6, c[0x0][0x154] ;  /* 0x0000550000067ab9 */ /* 0x000fe20000000800 */
[----:B-1----:R-:W-:Y:S01]  /*6870*/  I2FP.F32.U32 R7, R20 ;  /* 0x0000001400077245 */ /* 0x002fe20000201000 */
[----:B------:R-:W1:Y:S01]  /*6880*/  F2I.U32.TRUNC.NTZ R22, R22 ;  /* 0x0000001600167305 */ /* 0x000e62000020f000 */
[----:B------:R-:W-:Y:S01]  /*6890*/  ULDC.64 UR4, c[0x0][0x620] ;  /* 0x0001880000047ab9 */ /* 0x000fe20000000a00 */
[----:B------:R-:W-:Y:S01]  /*68a0*/  IMAD.X R4, RZ, RZ, ~R4, P0 ;  /* 0x000000ffff047224 */ /* 0x000fe200000e0e04 */
[----:B------:R-:W-:Y:S01]  /*68b0*/  ISETP.NE.AND P2, PT, R2, 0x1, PT ;  /* 0x000000010200780c */ /* 0x000fe20003f45270 */
[----:B------:R-:W-:Y:S01]  /*68c0*/  FMUL R23, R7, UR6 ;  /* 0x0000000607177c20 */ /* 0x000fe20008400000 */
[----:B------:R-:W2:Y:S01]  /*68d0*/  LDC R25, c[0x0][0x148] ;  /* 0x00005200ff197b82 */ /* 0x000ea20000000800 */
[----:B------:R-:W-:Y:S01]  /*68e0*/  IMAD R4, R4, UR4, RZ ;  /* 0x0000000404047c24 */ /* 0x000fe2000f8e02ff */
[----:B------:R-:W-:-:S02]  /*68f0*/  ULDC.64 UR6, c[0x0][0x640] ;  /* 0x0001900000067ab9 */ /* 0x000fc40000000a00 */
[----:B------:R-:W-:Y:S01]  /*6900*/  ISETP.NE.U32.AND P0, PT, RZ, UR6, PT ;  /* 0x00000006ff007c0c */ /* 0x000fe2000bf05070 */
[----:B------:R-:W3:Y:S01]  /*6910*/  F2I.U32.TRUNC.NTZ R23, R23 ;  /* 0x0000001700177305 */ /* 0x000ee2000020f000 */
[C---:B------:R-:W-:Y:S02]  /*6920*/  IMAD R7, R5.reuse, UR5, R4 ;  /* 0x0000000505077c24 */ /* 0x040fe4000f8e0204 */
[----:B------:R-:W-:Y:S01]  /*6930*/  IMAD.WIDE.U32 R4, R5, UR4, R16 ;  /* 0x0000000405047c25 */ /* 0x000fe2000f8e0010 */
[----:B------:R-:W-:Y:S01]  /*6940*/  ULDC UR4, c[0x0][0x618] ;  /* 0x0001860000047ab9 */ /* 0x000fe20000000800 */
[----:B------:R-:W-:Y:S02]  /*6950*/  ISETP.NE.AND.EX P0, PT, RZ, UR7, PT, P0 ;  /* 0x00000007ff007c0c */ /* 0x000fe4000bf05300 */
[----:B------:R-:W-:Y:S02]  /*6960*/  IMAD.IADD R5, R5, 0x1, R7 ;  /* 0x0000000105057824 */ /* 0x000fe400078e0207 */
[----:B-1----:R-:W-:-:S03]  /*6970*/  IMAD.MOV R22, RZ, RZ, -R22 ;  /* 0x000000ffff167224 */ /* 0x002fc600078e0a16 */
[----:B------:R-:W-:Y:S01]  /*6980*/  SHF.R.U64 R21, R4, UR4, R5 ;  /* 0x0000000404157c19 */ /* 0x000fe20008001205 */
[----:B0-----:R-:W-:Y:S01]  /*6990*/  IMAD R15, R6, R22, R15 ;  /* 0x00000016060f7224 */ /* 0x001fe200078e020f */
[----:B------:R-:W-:Y:S01]  /*69a0*/  SHF.R.U32.HI R4, RZ, UR4, R5 ;  /* 0x00000004ff047c19 */ /* 0x000fe20008011605 */
[----:B------:R-:W-:Y:S01]  /*69b0*/  ULDC UR4, c[0x0][0x608] ;  /* 0x0001820000047ab9 */ /* 0x000fe20000000800 */
[----:B---3--:R-:W-:Y:S02]  /*69c0*/  IMAD.MOV R6, RZ, RZ, -R23 ;  /* 0x000000ffff067224 */ /* 0x008fe400078e0a17 */
[--C-:B------:R-:W-:Y:S02]  /*69d0*/  SHF.R.U64 R22, R21, UR4, R4.reuse ;  /* 0x0000000415167c19 */ /* 0x100fe40008001204 */
[----:B------:R-:W-:Y:S01]  /*69e0*/  SHF.R.U32.HI R5, RZ, UR4, R4 ;  /* 0x00000004ff057c19 */ /* 0x000fe20008011604 */
[----:B------:R-:W-:Y:S01]  /*69f0*/  ULDC UR4, c[0x0][0x658] ;  /* 0x0001960000047ab9 */ /* 0x000fe20000000800 */
[----:B--2---:R-:W-:-:S02]  /*6a00*/  @P2 IMAD R15, R25, R6, R20 ;  /* 0x00000006190f2224 */ /* 0x004fc400078e0214 */
[--C-:B------:R-:W-:Y:S02]  /*6a10*/  SHF.R.U64 R20, R22, UR4, R5.reuse ;  /* 0x0000000416147c19 */ /* 0x100fe40008001205 */
[----:B------:R-:W-:-:S03]  /*6a20*/  SHF.R.U32.HI R23, RZ, UR4, R5 ;  /* 0x00000004ff177c19 */ /* 0x000fc60008011605 */
[----:B------:R-:W-:Y:S02]  /*6a30*/  IMAD.MOV.U32 R6, RZ, RZ, R20 ;  /* 0x000000ffff067224 */ /* 0x000fe400078e0014 */
[----:B------:R-:W-:Y:S01]  /*6a40*/  IMAD.MOV.U32 R5, RZ, RZ, R23 ;  /* 0x000000ffff057224 */ /* 0x000fe200078e0017 */
[----:B------:R-:W-:Y:S06]  /*6a50*/  @!P0 BRA `(.L_x_180) ;  /* 0x00000000002c8947 */ /* 0x000fec0003800000 */
        /* <DEDUP_REMOVED lines=9> */
[----:B------:R-:W-:-:S04]  /*6af0*/  IMAD.WIDE.U32.X R4, R23, UR7, R4, P1 ;  /* 0x0000000717047c25 */ /* 0x000fc800088e0404 */
[----:B------:R-:W-:-:S07]  /*6b00*/  IMAD.MOV.U32 R6, RZ, RZ, R4 ;  /* 0x000000ffff067224 */ /* 0x000fce00078e0004 */
.L_x_180:
[----:B------:R-:W-:Y:S01]  /*6b10*/  ULDC UR4, c[0x0][0x648] ;  /* 0x0001920000047ab9 */ /* 0x000fe20000000800 */
[----:B------:R-:W-:Y:S01]  /*6b20*/  LOP3.LUT R4, R22, UR16, RZ, 0xc0, !PT ;  /* 0x0000001016047c12 */ /* 0x000fe2000f8ec0ff */
[----:B------:R-:W-:Y:S01]  /*6b30*/  ULDC UR5, c[0x0][0x610] ;  /* 0x0001840000057ab9 */ /* 0x000fe20000000800 */
[----:B------:R-:W-:Y:S01]  /*6b40*/  SHF.R.U64 R5, R6, UR4, R5 ;  /* 0x0000000406057c19 */ /* 0x000fe20008001205 */
[----:B------:R-:W-:Y:S01]  /*6b50*/  ULDC UR4, c[0x0][0x638] ;  /* 0x00018e0000047ab9 */ /* 0x000fe20000000800 */
[----:B------:R-:W-:-:S03]  /*6b60*/  LOP3.LUT R21, R21, UR15, RZ, 0xc0, !PT ;  /* 0x0000000f15157c12 */ /* 0x000fc6000f8ec0ff */
[----:B------:R-:W-:Y:S02]  /*6b70*/  IMAD.MOV R7, RZ, RZ, -R5 ;  /* 0x000000ffff077224 */ /* 0x000fe400078e0a05 */
[----:B------:R-:W-:Y:S02]  /*6b80*/  IMAD R4, R5, UR17, R4 ;  /* 0x0000001105047c24 */ /* 0x000fe4000f8e0204 */
[----:B------:R-:W-:Y:S01]  /*6b90*/  IMAD R20, R7, UR4, R20 ;  /* 0x0000000407147c24 */ /* 0x000fe2000f8e0214 */
[----:B------:R-:W-:Y:S01]  /*6ba0*/  ULDC UR4, c[0x0][0x600] ;  /* 0x0001800000047ab9 */ /* 0x000fe20000000800 */
[----:B------:R-:W-:Y:S02]  /*6bb0*/  IMAD R15, R4, UR5, R15 ;  /* 0x00000005040f7c24 */ /* 0x000fe4000f8e020f */
[----:B------:R-:W-:Y:S02]  /*6bc0*/  IMAD R20, R20, UR4, R21 ;  /* 0x0000000414147c24 */ /* 0x000fe4000f8e0215 */
[----:B------:R-:W-:-:S02]  /*6bd0*/  IMAD.MOV.U32 R4, RZ, RZ, 0x1 ;  /* 0x00000001ff047424 */ /* 0x000fc400078e00ff */
[----:B------:R-:W-:Y:S01]  /*6be0*/  IMAD.MOV.U32 R7, RZ, RZ, R14 ;  /* 0x000000ffff077224 */ /* 0x000fe200078e000e */
[----:B------:R-:W-:Y:S02]  /*6bf0*/  SEL R21, R20, R15, !P2 ;  /* 0x0000000f14157207 */ /* 0x000fe40005000000 */
[----:B------:R-:W-:-:S07]  /*6c00*/  SEL R20, R15, R20, !P2 ;  /* 0x000000140f147207 */ /* 0x000fce0005000000 */
.L_x_178:
[----:B------:R-:W-:Y:S05]  /*6c10*/  BSYNC B1 ;  /* 0x0000000000017941 */ /* 0x000fea0003800000 */
.L_x_177:
[----:B------:R-:W-:-:S13]  /*6c20*/  LOP3.LUT P0, RZ, R4, 0xff, RZ, 0xc0, !PT ;  /* 0x000000ff04ff7812 */ /* 0x000fda000780c0ff */
[----:B------:R-:W-:Y:S05]  /*6c30*/  @P0 BRA `(.L_x_181) ;  /* 0xfffffff400400947 */ /* 0x000fea000383ffff */
[----:B------:R-:W-:Y:S05]  /*6c40*/  BSYNC B0 ;  /* 0x0000000000007941 */ /* 0x000fea0003800000 */
.L_x_170:
[----:B------:R-:W-:-:S03]  /*6c50*/  UMOV UR4, 0xffffffff ;  /* 0xffffffff00047882 */ /* 0x000fc60000000000 */
[----:B------:R-:W-:Y:S05]  /*6c60*/  BRA.DIV UR4, `(.L_x_182) ;  /* 0x0000000204f07947 */ /* 0x000fea000b800000 */
[----:B------:R-:W-:-:S13]  /*6c70*/  ELECT P6, URZ, PT ;  /* 0x00000000003f782f */ /* 0x000fda00038c0000 */
.L_x_195:
[----:B------:R-:W-:Y:S04]  /*6c80*/  BSSY B0, `(.L_x_183) ;  /* 0x0000022000007945 */ /* 0x000fe80003800000 */
[----:B------:R-:W-:Y:S05]  /*6c90*/  @!P6 BRA `(.L_x_184) ;  /* 0x000000000080e947 */ /* 0x000fea0003800000 */
[----:B------:R-:W-:-:S04]  /*6ca0*/  LOP3.LUT R18, R18, 0x2, RZ, 0xfc, !PT ;  /* 0x0000000212127812 */ /* 0x000fc800078efcff */
[----:B------:R-:W-:-:S13]  /*6cb0*/  ISETP.NE.AND P0, PT, R18, 0x3, PT ;  /* 0x000000031200780c */ /* 0x000fda0003f05270 */
[----:B------:R-:W-:Y:S05]  /*6cc0*/  @!P0 BRA `(.L_x_185) ;  /* 0x0000000000048947 */ /* 0x000fea0003800000 */
[----:B------:R-:W-:Y:S01]  /*6cd0*/  BPT.TRAP 0x1 ;  /* 0x000000040000795c */ /* 0x000fe20000300000 */
.L_x_185:
[----:B------:R-:W0:Y:S01]  /*6ce0*/  S2R R5, SR_CgaCtaId ;  /* 0x0000000000057919 */ /* 0x000e220000008800 */
[----:B------:R-:W-:Y:S02]  /*6cf0*/  MOV R0, 0x400 ;  /* 0x0000040000007802 */ /* 0x000fe40000000f00 */
[----:B------:R-:W-:Y:S02]  /*6d00*/  SHF.L.U32 R2, R3, 0x1f, RZ ;  /* 0x0000001f03027819 */ /* 0x000fe400000006ff */
[----:B0-----:R-:W-:-:S05]  /*6d10*/  LEA R5, R5, R0, 0x18 ;  /* 0x0000000005057211 */ /* 0x001fca00078ec0ff */
[----:B------:R-:W-:-:S04]  /*6d20*/  VIADD R5, R5, 0x18 ;  /* 0x0000001805057836 */ /* 0x000fc80000000000 */
[C---:B------:R-:W-:Y:S02]  /*6d30*/  IMAD R7, R8.reuse, 0x8, R5 ;  /* 0x0000000808077824 */ /* 0x040fe400078e0205 */
[----:B------:R-:W-:Y:S02]  /*6d40*/  VIADD R8, R8, 0x1 ;  /* 0x0000000108087836 */ /* 0x000fe40000000000 */
[----:B------:R-:W0:Y:S03]  /*6d50*/  SYNCS.PHASECHK.TRANS64.TRYWAIT P0, [R7+URZ], R2 ;  /* 0x00000002070075a7 */ /* 0x000e26000800017f */
[----:B------:R-:W-:-:S04]  /*6d60*/  ISETP.NE.AND P1, PT, R8, 0x3, PT ;  /* 0x000000030800780c */ /* 0x000fc80003f25270 */
[----:B------:R-:W-:Y:S02]  /*6d70*/  SEL R0, RZ, 0x1, P1 ;  /* 0x00000001ff007807 */ /* 0x000fe40000800000 */
[----:B------:R-:W-:Y:S02]  /*6d80*/  SEL R8, R8, RZ, P1 ;  /* 0x000000ff08087207 */ /* 0x000fe40000800000 */
[----:B------:R-:W-:-:S03]  /*6d90*/  LOP3.LUT R9, R3, R0, RZ, 0x3c, !PT ;  /* 0x0000000003097212 */ /* 0x000fc600078e3cff */
[----:B------:R-:W-:Y:S01]  /*6da0*/  IMAD R4, R8, 0x8, R5 ;  /* 0x0000000808047824 */ /* 0x000fe200078e0205 */
[----:B------:R-:W-:Y:S01]  /*6db0*/  SHF.L.U32 R3, R9, 0x1f, RZ ;  /* 0x0000001f09037819 */ /* 0x000fe200000006ff */
[----:B0-----:R-:W-:Y:S06]  /*6dc0*/  @!P0 BRA `(.L_x_186) ;  /* 0x0000000000b88947 */ /* 0x001fec0003800000 */
.L_x_196:
[----:B------:R-:W1:Y:S01]  /*6dd0*/  SYNCS.PHASECHK.TRANS64.TRYWAIT P0, [R4+URZ], R3 ;  /* 0x00000003040075a7 */ /* 0x000e62000800017f */
[----:B------:R-:W-:-:S05]  /*6de0*/  VIADD R0, R8, 0x1 ;  /* 0x0000000108007836 */ /* 0x000fca0000000000 */
[----:B------:R-:W-:-:S04]  /*6df0*/  ISETP.NE.AND P1, PT, R0, 0x3, PT ;  /* 0x000000030000780c */ /* 0x000fc80003f25270 */
[----:B0-----:R-:W-:Y:S02]  /*6e00*/  SEL R2, RZ, 0x1, P1 ;  /* 0x00000001ff027807 */ /* 0x001fe40000800000 */
[----:B------:R-:W-:Y:S02]  /*6e10*/  SEL R0, R0, RZ, P1 ;  /* 0x000000ff00007207 */ /* 0x000fe40000800000 */
[----:B------:R-:W-:Y:S01]  /*6e20*/  LOP3.LUT R2, R9, R2, RZ, 0x3c, !PT ;  /* 0x0000000209027212 */ /* 0x000fe200078e3cff */
[----:B-1----:R-:W-:Y:S06]  /*6e30*/  @!P0 BRA `(.L_x_187) ;  /* 0x0000000000b08947 */ /* 0x002fec0003800000 */
.L_x_197:
[----:B------:R-:W-:Y:S01]  /*6e40*/  IMAD R5, R0, 0x8, R5 ;  /* 0x0000000800057824 */ /* 0x000fe200078e0205 */
[----:B------:R-:W-:-:S07]  /*6e50*/  SHF.L.U32 R0, R2, 0x1f, RZ ;  /* 0x0000001f02007819 */ /* 0x000fce00000006ff */
.L_x_188:
[----:B-1----:R1:W2:Y:S02]  /*6e60*/  SYNCS.PHASECHK.TRANS64.TRYWAIT P0, [R5+URZ], R0 ;  /* 0x00000000050075a7 */ /* 0x0022a4000800017f */
[----:B--2---:R-:W-:Y:S05]  /*6e70*/  @!P0 NANOSLEEP.SYNCS 0x989680 ;  /* 0x009896800000895d */ /* 0x004fea0003900000 */
[----:B------:R-:W2:Y:S02]  /*6e80*/  @!P0 SYNCS.PHASECHK.TRANS64 P0, [R5+URZ], R0 ;  /* 0x00000000050085a7 */ /* 0x000ea4000800007f */
[----:B--2---:R-:W-:Y:S05]  /*6e90*/  @!P0 BRA `(.L_x_188) ;  /* 0xfffffffc00f08947 */ /* 0x004fea000383ffff */
.L_x_184:
[----:B------:R-:W-:Y:S05]  /*6ea0*/  BSYNC B0 ;  /* 0x0000000000007941 */ /* 0x000fea0003800000 */
.L_x_183:
[----:B------:R-:W-:Y:S05]  /*6eb0*/  EXIT ;  /* 0x000000000000794d */ /* 0x000fea0003800000 */
.L_x_21:
[----:B-1----:R1:W2:Y:S02]  /*6ec0*/  SYNCS.PHASECHK.TRANS64.TRYWAIT P1, [R3+URZ], R0 ;  /* 0x00000000030075a7 */ /* 0x0022a4000802017f */
[----:B--2---:R-:W-:Y:S05]  /*6ed0*/  @!P1 NANOSLEEP.SYNCS 0x989680 ;  /* 0x009896800000995d */ /* 0x004fea0003900000 */
[----:B------:R-:W2:Y:S02]  /*6ee0*/  @!P1 SYNCS.PHASECHK.TRANS64 P1, [R3+URZ], R0 ;  /* 0x00000000030095a7 */ /* 0x000ea4000802007f */
[----:B--2---:R-:W-:Y:S05]  /*6ef0*/  @!P1 BRA `(.L_x_21) ;  /* 0xfffffffc00f09947 */ /* 0x004fea000383ffff */
[----:B------:R-:W-:Y:S05]  /*6f00*/  BRA `(.L_x_20) ;  /* 0xffffffa800187947 */ /* 0x000fea000383ffff */
.L_x_26:
[----:B-1----:R1:W2:Y:S02]  /*6f10*/  SYNCS.PHASECHK.TRANS64.TRYWAIT P1, [R5+URZ], R4 ;  /* 0x00000004050075a7 */ /* 0x0022a4000802017f */
[----:B--2---:R-:W-:Y:S05]  /*6f20*/  @!P1 NANOSLEEP.SYNCS 0x989680 ;  /* 0x009896800000995d */ /* 0x004fea0003900000 */
[----:B------:R-:W2:Y:S02]  /*6f30*/  @!P1 SYNCS.PHASECHK.TRANS64 P1, [R5+URZ], R4 ;  /* 0x00000004050095a7 */ /* 0x000ea4000802007f */
[----:B--2---:R-:W-:Y:S05]  /*6f40*/  @!P1 BRA `(.L_x_26) ;  /* 0xfffffffc00f09947 */ /* 0x004fea000383ffff */
[----:B------:R-:W-:Y:S05]  /*6f50*/  BRA `(.L_x_25) ;  /* 0xffffffa800f47947 */ /* 0x000fea000383ffff */
.L_x_171:
[----:B------:R-:W-:Y:S01]  /*6f60*/  BSSY B1, `(.L_x_189) ;  /* 0x0000006000017945 */ /* 0x000fe20003800000 */
[----:B------:R-:W-:-:S07]  /*6f70*/  IMAD.MOV.U32 R15, RZ, RZ, -0x1 ;  /* 0xffffffffff0f7424 */ /* 0x000fce00078e00ff */
[----:B------:R-:W-:Y:S05]  /*6f80*/  WARPSYNC.COLLECTIVE R15, `(.L_x_190) ;  /* 0x000000000f0c7348 */ /* 0x000fea0003c00000 */
[----:B------:R-:W-:Y:S02]  /*6f90*/  ELECT P6, UR62, PT ;  /* 0x00000000003e782f */ /* 0x000fe400038c0000 */
[----:B------:R-:W-:Y:S01]  /*6fa0*/  MOV R14, UR62 ;  /* 0x0000003e000e7c02 */ /* 0x000fe20008000f00 */
[----:B------:R-:W-:Y:S10]  /*6fb0*/  ENDCOLLECTIVE ;  /* 0x000000000000791b */ /* 0x000ff40003800000 */
.L_x_190:
[----:B------:R-:W-:Y:S05]  /*6fc0*/  BSYNC B1 ;  /* 0x0000000000017941 */ /* 0x000fea0003800000 */
.L_x_189:
[----:B------:R-:W-:Y:S05]  /*6fd0*/  BRA `(.L_x_191) ;  /* 0xfffffff000647947 */ /* 0x000fea000383ffff */
.L_x_174:
[----:B-1----:R1:W2:Y:S02]  /*6fe0*/  SYNCS.PHASECHK.TRANS64.TRYWAIT P0, [R23+URZ+0x18], R14 ;  /* 0x0000180e170075a7 */ /* 0x0022a4000800017f */
[----:B--2---:R-:W-:Y:S05]  /*6ff0*/  @!P0 NANOSLEEP.SYNCS 0x989680 ;  /* 0x009896800000895d */ /* 0x004fea0003900000 */
[----:B------:R-:W2:Y:S02]  /*7000*/  @!P0 SYNCS.PHASECHK.TRANS64 P0, [R23+URZ+0x18], R14 ;  /* 0x0000180e170085a7 */ /* 0x000ea4000800007f */
[----:B--2---:R-:W-:Y:S05]  /*7010*/  @!P0 BRA `(.L_x_174) ;  /* 0xfffffffc00f08947 */ /* 0x004fea000383ffff */
[----:B------:R-:W-:Y:S05]  /*7020*/  BRA `(.L_x_192) ;  /* 0xfffffff0009c7947 */ /* 0x000fea000383ffff */
.L_x_182:
[----:B------:R-:W-:Y:S01]  /*7030*/  BSSY B0, `(.L_x_193) ;  /* 0x0000006000007945 */ /* 0x000fe20003800000 */
[----:B------:R-:W-:-:S07]  /*7040*/  IMAD.MOV.U32 R15, RZ, RZ, -0x1 ;  /* 0xffffffffff0f7424 */ /* 0x000fce00078e00ff */
[----:B------:R-:W-:Y:S05]  /*7050*/  WARPSYNC.COLLECTIVE R15, `(.L_x_194) ;  /* 0x000000000f0c7348 */ /* 0x000fea0003c00000 */
[----:B------:R-:W-:Y:S02]  /*7060*/  ELECT P6, UR62, PT ;  /* 0x00000000003e782f */ /* 0x000fe400038c0000 */
[----:B------:R-:W-:Y:S01]  /*7070*/  MOV R14, UR62 ;  /* 0x0000003e000e7c02 */ /* 0x000fe20008000f00 */
[----:B------:R-:W-:Y:S10]  /*7080*/  ENDCOLLECTIVE ;  /* 0x000000000000791b */ /* 0x000ff40003800000 */
.L_x_194:
[----:B------:R-:W-:Y:S05]  /*7090*/  BSYNC B0 ;  /* 0x0000000000007941 */ /* 0x000fea0003800000 */
.L_x_193:
[----:B------:R-:W-:Y:S05]  /*70a0*/  BRA `(.L_x_195) ;  /* 0xfffffff800f47947 */ /* 0x000fea000383ffff */
.L_x_186:
[----:B0-----:R0:W1:Y:S02]  /*70b0*/  SYNCS.PHASECHK.TRANS64.TRYWAIT P0, [R7+URZ], R2 ;  /* 0x00000002070075a7 */ /* 0x001064000800017f */
[----:B-1----:R-:W-:Y:S05]  /*70c0*/  @!P0 NANOSLEEP.SYNCS 0x989680 ;  /* 0x009896800000895d */ /* 0x002fea0003900000 */
[----:B------:R-:W1:Y:S02]  /*70d0*/  @!P0 SYNCS.PHASECHK.TRANS64 P0, [R7+URZ], R2 ;  /* 0x00000002070085a7 */ /* 0x000e64000800007f */
[----:B-1----:R-:W-:Y:S05]  /*70e0*/  @!P0 BRA `(.L_x_186) ;  /* 0xfffffffc00f08947 */ /* 0x002fea000383ffff */
[----:B------:R-:W-:Y:S05]  /*70f0*/  BRA `(.L_x_196) ;  /* 0xfffffffc00347947 */ /* 0x000fea000383ffff */
.L_x_187:
[----:B0-----:R0:W1:Y:S02]  /*7100*/  SYNCS.PHASECHK.TRANS64.TRYWAIT P0, [R4+URZ], R3 ;  /* 0x00000003040075a7 */ /* 0x001064000800017f */
[----:B-1----:R-:W-:Y:S05]  /*7110*/  @!P0 NANOSLEEP.SYNCS 0x989680 ;  /* 0x009896800000895d */ /* 0x002fea0003900000 */
[----:B------:R-:W1:Y:S02]  /*7120*/  @!P0 SYNCS.PHASECHK.TRANS64 P0, [R4+URZ], R3 ;  /* 0x00000003040085a7 */ /* 0x000e64000800007f */
[----:B-1----:R-:W-:Y:S05]  /*7130*/  @!P0 BRA `(.L_x_187) ;  /* 0xfffffffc00f08947 */ /* 0x002fea000383ffff */
[----:B------:R-:W-:Y:S05]  /*7140*/  BRA `(.L_x_197) ;  /* 0xfffffffc003c7947 */ /* 0x000fea000383ffff */
.L_x_198:
[----:B------:R-:W-:-:S00]  /*7150*/  BRA `(.L_x_198) ;  /* 0xfffffffc00fc7947 */ /* 0x000fc0000383ffff */
[----:B------:R-:W-:-:S00]  /*7160*/  NOP ;  /* 0x0000000000007918 */ /* 0x000fc00000000000 */
        /* <DEDUP_REMOVED lines=9> */
.L_x_199:


//--------------------- .nv.global.init           --------------------------
	.section	.nv.global.init,"aw",@progbits
.nv.global.init:
	.type		$str$22,@object
	.size		$str$22,($str$23 - $str$22)
$str$22:
        /*0000*/ 	.byte	0x6b, 0x5f, 0x74, 0x69, 0x6c, 0x65, 0x5f, 0x63, 0x6f, 0x75, 0x6e, 0x74, 0x20, 0x3e, 0x3d, 0x20
        /*0010*/ 	.byte	0x31, 0x00
	.type		$str$23,@object
	.size		$str$23,(__unnamed_1 - $str$23)
$str$23:
        /*0012*/ 	.byte	0x2f, 0x74, 0x6d, 0x70, 0x2f, 0x63, 0x75, 0x74, 0x6c, 0x61, 0x73, 0x73, 0x5f, 0x73, 0x77, 0x65
        /*0022*/ 	.byte	0x65, 0x70, 0x5f, 0x73, 0x72, 0x63, 0x2f, 0x69, 0x6e, 0x63, 0x6c, 0x75, 0x64, 0x65, 0x2f, 0x63
        /*0032*/ 	.byte	0x75, 0x74, 0x6c, 0x61, 0x73, 0x73, 0x2f, 0x67, 0x65, 0x6d, 0x6d, 0x2f, 0x63, 0x6f, 0x6c, 0x6c
        /*0042*/ 	.byte	0x65, 0x63, 0x74, 0x69, 0x76, 0x65, 0x2f, 0x73, 0x6d, 0x39, 0x30, 0x5f, 0x6d, 0x6d, 0x61, 0x5f
        /*0052*/ 	.byte	0x74, 0x6d, 0x61, 0x5f, 0x67, 0x6d, 0x6d, 0x61, 0x5f, 0x73, 0x73, 0x5f, 0x77, 0x61, 0x72, 0x70
        /*0062*/ 	.byte	0x73, 0x70, 0x65, 0x63, 0x69, 0x61, 0x6c, 0x69, 0x7a, 0x65, 0x64, 0x2e, 0x68, 0x70, 0x70, 0x00
	.type		__unnamed_1,@object
	.size		__unnamed_1,(.L_0 - __unnamed_1)
__unnamed_1:
        /*0072*/ 	.byte	0x76, 0x6f, 0x69, 0x64, 0x20, 0x63, 0x75, 0x74, 0x6c, 0x61, 0x73, 0x73, 0x3a, 0x3a, 0x67, 0x65
        /* <DEDUP_REMOVED lines=172> */
        /*0b42*/ 	.byte	0x74, 0x65, 0x3a, 0x3a, 0x69, 0x64, 0x65, 0x6e, 0x74, 0x69, 0x74, 0x79, 0x5d, 0x00
.L_0:


//--------------------- .nv.shared._ZN7cutlass13device_kernelINS_4gemm6kernel13GemmUniversalIN4cute5tupleIJiiiiEEENS1_10collective13CollectiveMmaINS1_34MainloopSm90TmaGmmaWarpSpecializedILi3ENS5_IJNS4_1CILi2EEENSA_ILi1EEESC_EEENS1_35KernelTmaWarpSpecializedCooperativeEEENS5_IJNSA_ILi128EEESG_SG_EEEaNS5_IJlSC_lEEEaSI_NS4_8TiledMMAINS4_8MMA_AtomIJNS4_4SM904GMMA27MMA_64x128x32_S32S8S8_SS_TNEEEENS4_6LayoutISD_NS5_IJSC_NSA_ILi0EEESQ_EEEEENS5_IJNS4_10UnderscoreEST_ST_EEEEENS4_13SM90_TMA_LOADENS4_14ComposedLayoutINS4_7SwizzleILi3ELi4ELi3EEENS4_18smem_ptr_flag_bitsILi8EEENSP_INS5_IJNSA_ILi8EEESG_EEENS5_IJSG_SC_EEEEEEEvNS4_8identityENS4_23SM90_TMA_LOAD_MULTICASTES16_vS17_EENS_8epilogue10collective6detail29Sm90TmaWarpSpecializedAdapterINS1B_15DefaultEpilogueIaSI_SI_NS1A_6thread17LinearCombinationIaLi1EiiLNS1F_9ScaleType4KindE0ELNS_15FloatRoundStyleE2EaEENS1_15EpilogueDefaultEEEEEvvEEEEvNT_6ParamsE --------------------------
	.section	.nv.shared._ZN7cutlass13device_kernelINS_4gemm6kernel13GemmUniversalIN4cute5tupleIJiiiiEEENS1_10collective13CollectiveMmaINS1_34MainloopSm90TmaGmmaWarpSpecializedILi3ENS5_IJNS4_1CILi2EEENSA_ILi1EEESC_EEENS1_35KernelTmaWarpSpecializedCooperativeEEENS5_IJNSA_ILi128EEESG_SG_EEEaNS5_IJlSC_lEEEaSI_NS4_8TiledMMAINS4_8MMA_AtomIJNS4_4SM904GMMA27MMA_64x128x32_S32S8S8_SS_TNEEEENS4_6LayoutISD_NS5_IJSC_NSA_ILi0EEESQ_EEEEENS5_IJNS4_10UnderscoreEST_ST_EEEEENS4_13SM90_TMA_LOADENS4_14ComposedLayoutINS4_7SwizzleILi3ELi4ELi3EEENS4_18smem_ptr_flag_bitsILi8EEENSP_INS5_IJNSA_ILi8EEESG_EEENS5_IJSG_SC_EEEEEEEvNS4_8identityENS4_23SM90_TMA_LOAD_MULTICASTES16_vS17_EENS_8epilogue10collective6detail29Sm90TmaWarpSpecializedAdapterINS1B_15DefaultEpilogueIaSI_SI_NS1A_6thread17LinearCombinationIaLi1EiiLNS1F_9ScaleType4KindE0ELNS_15FloatRoundStyleE2EaEENS1_15EpilogueDefaultEEEEEvvEEEEvNT_6ParamsE,"aw",@nobits
	.sectionflags	@""
	.align	16
	.zero		1024


//--------------------- .nv.shared.reserved.0     --------------------------
	.section	.nv.shared.reserved.0,"aw",@nobits
	.weak		__nv_reservedSMEM_offset_0_alias
	.size		__nv_reservedSMEM_offset_0_alias, 0, 0
	.other		__nv_reservedSMEM_offset_0_alias,@"STO_CUDA_RESERVED_SHARED STV_DEFAULT"
__nv_reservedSMEM_offset_0_alias:
	.zero		0


//--------------------- .nv.global                --------------------------
	.section	.nv.global,"aw",@nobits
.nv.global:
	.type		_ZN39_INTERNAL_e24bc409_4_k_cu_71b28555_50014cute1_E,@object
	.size		_ZN39_INTERNAL_e24bc409_4_k_cu_71b28555_50014cute1_E,(_ZN39_INTERNAL_e24bc409_4_k_cu_71b28555_50014cuda3std3__45__cpo6cbeginE - _ZN39_INTERNAL_e24bc409_4_k_cu_71b28555_50014cute1_E)
_ZN39_INTERNAL_e24bc409_4_k_cu_71b28555_50014cute1_E:
	.zero		1
	.type		_ZN39_INTERNAL_e24bc409_4_k_cu_71b28555_50014cuda3std3__45__cpo6cbeginE,@object
	.size		_ZN39_INTERNAL_e24bc409_4_k_cu_71b28555_50014cuda3std3__45__cpo6cbeginE,(_ZN39_INTERNAL_e24bc409_4_k_cu_71b28555_50014cuda3std3__48in_placeE - _ZN39_INTERNAL_e24bc409_4_k_cu_71b28555_50014cuda3std3__45__cpo6cbeginE)
_ZN39_INTERNAL_e24bc409_4_k_cu_71b28555_50014cuda3std3__45__cpo6cbeginE:
	.zero		1
	.type		_ZN39_INTERNAL_e24bc409_4_k_cu_71b28555_50014cuda3std3__48in_placeE,@object
	.size		_ZN39_INTERNAL_e24bc409_4_k_cu_71b28555_50014cuda3std3__48in_placeE,(_ZN39_INTERNAL_e24bc409_4_k_cu_71b28555_50014cuda3std6ranges3__45__cpo9iter_moveE - _ZN39_INTERNAL_e24bc409_4_k_cu_71b28555_50014cuda3std3__48in_placeE)
_ZN39_INTERNAL_e24bc409_4_k_cu_71b28555_50014cuda3std3__48in_placeE:
	.zero		1
	.type		_ZN39_INTERNAL_e24bc409_4_k_cu_71b28555_50014cuda3std6ranges3__45__cpo9iter_moveE,@object
	.size		_ZN39_INTERNAL_e24bc409_4_k_cu_71b28555_50014cuda3std6ranges3__45__cpo9iter_moveE,(_ZN39_INTERNAL_e24bc409_4_k_cu_71b28555_50014cuda3std3__45__cpo5beginE - _ZN39_INTERNAL_e24bc409_4_k_cu_71b28555_50014cuda3std6ranges3__45__cpo9iter_moveE)
_ZN39_INTERNAL_e24bc409_4_k_cu_71b28555_50014cuda3std6ranges3__45__cpo9iter_moveE:
	.zero		1
	.type		_ZN39_INTERNAL_e24bc409_4_k_cu_71b28555_50014cuda3std3__45__cpo5beginE,@object
	.size		_ZN39_INTERNAL_e24bc409_4_k_cu_71b28555_50014cuda3std3__45__cpo5beginE,(_ZN39_INTERNAL_e24bc409_4_k_cu_71b28555_50014cuda3std3__441_GLOBAL__N__e24bc409_4_k_cu_71b28555_50016ignoreE - _ZN39_INTERNAL_e24bc409_4_k_cu_71b28555_50014cuda3std3__45__cpo5beginE)
_ZN39_INTERNAL_e24bc409_4_k_cu_71b28555_50014cuda3std3__45__cpo5beginE:
	.zero		1
	.type		_ZN39_INTERNAL_e24bc409_4_k_cu_71b28555_50014cuda3std3__441_GLOBAL__N__e24bc409_4_k_cu_71b28555_50016ignoreE,@object
	.size		_ZN39_INTERNAL_e24bc409_4_k_cu_71b28555_50014cuda3std3__441_GLOBAL__N__e24bc409_4_k_cu_71b28555_50016ignoreE,(_ZN39_INTERNAL_e24bc409_4_k_cu_71b28555_50014cute7productE - _ZN39_INTERNAL_e24bc409_4_k_cu_71b28555_50014cuda3std3__441_GLOBAL__N__e24bc409_4_k_cu_71b28555_50016ignoreE)
_ZN39_INTERNAL_e24bc409_4_k_cu_71b28555_50014cuda3std3__441_GLOBAL__N__e24bc409_4_k_cu_71b28555_50016ignoreE:
	.zero		1
	.type		_ZN39_INTERNAL_e24bc409_4_k_cu_71b28555_50014cute7productE,@object
	.size		_ZN39_INTERNAL_e24bc409_4_k_cu_71b28555_50014cute7productE,(_ZN39_INTERNAL_e24bc409_4_k_cu_71b28555_50014cuda3std3__45__cpo3endE - _ZN39_INTERNAL_e24bc409_4_k_cu_71b28555_50014cute7productE)
_ZN39_INTERNAL_e24bc409_4_k_cu_71b28555_50014cute7productE:
	.zero		1
	.type		_ZN39_INTERNAL_e24bc409_4_k_cu_71b28555_50014cuda3std3__45__cpo3endE,@object
	.size		_ZN39_INTERNAL_e24bc409_4_k_cu_71b28555_50014cuda3std3__45__cpo3endE,(_ZN39_INTERNAL_e24bc409_4_k_cu_71b28555_50014cuda3std3__419piecewise_constructE - _ZN39_INTERNAL_e24bc409_4_k_cu_71b28555_50014cuda3std3__45__cpo3endE)
_ZN39_INTERNAL_e24bc409_4_k_cu_71b28555_50014cuda3std3__45__cpo3endE:
	.zero		1
	.type		_ZN39_INTERNAL_e24bc409_4_k_cu_71b28555_50014cuda3std3__419piecewise_constructE,@object
	.size		_ZN39_INTERNAL_e24bc409_4_k_cu_71b28555_50014cuda3std3__419piecewise_constructE,(_ZN39_INTERNAL_e24bc409_4_k_cu_71b28555_50014cuda3std3__45__cpo4cendE - _ZN39_INTERNAL_e24bc409_4_k_cu_71b28555_50014cuda3std3__419piecewise_constructE)
_ZN39_INTERNAL_e24bc409_4_k_cu_71b28555_50014cuda3std3__419piecewise_constructE:
	.zero		1
	.type		_ZN39_INTERNAL_e24bc409_4_k_cu_71b28555_50014cuda3std3__45__cpo4cendE,@object
	.size		_ZN39_INTERNAL_e24bc409_4_k_cu_71b28555_50014cuda3std3__45__cpo4cendE,(_ZN39_INTERNAL_e24bc409_4_k_cu_71b28555_50014cuda3std6ranges3__45__cpo4swapE - _ZN39_INTERNAL_e24bc409_4_k_cu_71b28555_50014cuda3std3__45__cpo4cendE)
_ZN39_INTERNAL_e24bc409_4_k_cu_71b28555_50014cuda3std3__45__cpo4cendE:
	.zero		1
	.type		_ZN39_INTERNAL_e24bc409_4_k_cu_71b28555_50014cuda3std6ranges3__45__cpo4swapE,@object
	.size		_ZN39_INTERNAL_e24bc409_4_k_cu_71b28555_50014cuda3std6ranges3__45__cpo4swapE,(.L_8 - _ZN39_INTERNAL_e24bc409_4_k_cu_71b28555_50014cuda3std6ranges3__45__cpo4swapE)
_ZN39_INTERNAL_e24bc409_4_k_cu_71b28555_50014cuda3std6ranges3__45__cpo4swapE:
	.zero		1
.L_8:


//--------------------- .nv.constant0._ZN7cutlass13device_kernelINS_4gemm6kernel13GemmUniversalIN4cute5tupleIJiiiiEEENS1_10collective13CollectiveMmaINS1_34MainloopSm90TmaGmmaWarpSpecializedILi3ENS5_IJNS4_1CILi2EEENSA_ILi1EEESC_EEENS1_35KernelTmaWarpSpecializedCooperativeEEENS5_IJNSA_ILi128EEESG_SG_EEEaNS5_IJlSC_lEEEaSI_NS4_8TiledMMAINS4_8MMA_AtomIJNS4_4SM904GMMA27MMA_64x128x32_S32S8S8_SS_TNEEEENS4_6LayoutISD_NS5_IJSC_NSA_ILi0EEESQ_EEEEENS5_IJNS4_10UnderscoreEST_ST_EEEEENS4_13SM90_TMA_LOADENS4_14ComposedLayoutINS4_7SwizzleILi3ELi4ELi3EEENS4_18smem_ptr_flag_bitsILi8EEENSP_INS5_IJNSA_ILi8EEESG_EEENS5_IJSG_SC_EEEEEEEvNS4_8identityENS4_23SM90_TMA_LOAD_MULTICASTES16_vS17_EENS_8epilogue10collective6detail29Sm90TmaWarpSpecializedAdapterINS1B_15DefaultEpilogueIaSI_SI_NS1A_6thread17LinearCombinationIaLi1EiiLNS1F_9ScaleType4KindE0ELNS_15FloatRoundStyleE2EaEENS1_15EpilogueDefaultEEEEEvvEEEEvNT_6ParamsE --------------------------
	.section	.nv.constant0._ZN7cutlass13device_kernelINS_4gemm6kernel13GemmUniversalIN4cute5tupleIJiiiiEEENS1_10collective13CollectiveMmaINS1_34MainloopSm90TmaGmmaWarpSpecializedILi3ENS5_IJNS4_1CILi2EEENSA_ILi1EEESC_EEENS1_35KernelTmaWarpSpecializedCooperativeEEENS5_IJNSA_ILi128EEESG_SG_EEEaNS5_IJlSC_lEEEaSI_NS4_8TiledMMAINS4_8MMA_AtomIJNS4_4SM904GMMA27MMA_64x128x32_S32S8S8_SS_TNEEEENS4_6LayoutISD_NS5_IJSC_NSA_ILi0EEESQ_EEEEENS5_IJNS4_10UnderscoreEST_ST_EEEEENS4_13SM90_TMA_LOADENS4_14ComposedLayoutINS4_7SwizzleILi3ELi4ELi3EEENS4_18smem_ptr_flag_bitsILi8EEENSP_INS5_IJNSA_ILi8EEESG_EEENS5_IJSG_SC_EEEEEEEvNS4_8identityENS4_23SM90_TMA_LOAD_MULTICASTES16_vS17_EENS_8epilogue10collective6detail29Sm90TmaWarpSpecializedAdapterINS1B_15DefaultEpilogueIaSI_SI_NS1A_6thread17LinearCombinationIaLi1EiiLNS1F_9ScaleType4KindE0ELNS_15FloatRoundStyleE2EaEENS1_15EpilogueDefaultEEEEEvvEEEEvNT_6ParamsE,"a",@progbits
	.sectionflags	@""
	.align	4
.nv.constant0._ZN7cutlass13device_kernelINS_4gemm6kernel13GemmUniversalIN4cute5tupleIJiiiiEEENS1_10collective13CollectiveMmaINS1_34MainloopSm90TmaGmmaWarpSpecializedILi3ENS5_IJNS4_1CILi2EEENSA_ILi1EEESC_EEENS1_35KernelTmaWarpSpecializedCooperativeEEENS5_IJNSA_ILi128EEESG_SG_EEEaNS5_IJlSC_lEEEaSI_NS4_8TiledMMAINS4_8MMA_AtomIJNS4_4SM904GMMA27MMA_64x128x32_S32S8S8_SS_TNEEEENS4_6LayoutISD_NS5_IJSC_NSA_ILi0EEESQ_EEEEENS5_IJNS4_10UnderscoreEST_ST_EEEEENS4_13SM90_TMA_LOADENS4_14ComposedLayoutINS4_7SwizzleILi3ELi4ELi3EEENS4_18smem_ptr_flag_bitsILi8EEENSP_INS5_IJNSA_ILi8EEESG_EEENS5_IJSG_SC_EEEEEEEvNS4_8identityENS4_23SM90_TMA_LOAD_MULTICASTES16_vS17_EENS_8epilogue10collective6detail29Sm90TmaWarpSpecializedAdapterINS1B_15DefaultEpilogueIaSI_SI_NS1A_6thread17LinearCombinationIaLi1EiiLNS1F_9ScaleType4KindE0ELNS_15FloatRoundStyleE2EaEENS1_15EpilogueDefaultEEEEEvvEEEEvNT_6ParamsE:
	.zero		1664


//--------------------- SYMBOLS --------------------------

	.type		.nv.reservedSmem.offset0,@object
	.size		.nv.reservedSmem.offset0,0x4
	.type		__assertfail,@function
